	.target	sm_90a

	.elftype	@"ET_EXEC"


//--------------------- .note.nv.tkinfo           --------------------------
	.section	.note.nv.tkinfo,"",@"SHT_NOTE"
	.sectionflags	@"SHF_NOTE_NV_TKINFO"
	.tkinfo
        /*0018*/ 	.word	0x00000002
        /*0030*/ 	.string	""
        /*0030*/ 	.string	"ptxas"
        /*0030*/ 	.string	"Cuda compilation tools, release 13.0, V13.0.88"
        /*0030*/ 	.string	"Build cuda_13.0.r13.0/compiler.36424714_0"
        /*0030*/ 	.string	"-arch sm_90a -m 64 "



//--------------------- .note.nv.cuinfo           --------------------------
	.section	.note.nv.cuinfo,"",@"SHT_NOTE"
	.sectionflags	@"SHF_NOTE_NV_CUINFO"
        /*0018*/ 	.short	0x0002
        /*001a*/ 	.short	0x005a
        /*001c*/ 	.short	0x0082
	.zero		2


//--------------------- .nv.info                  --------------------------
	.section	.nv.info,"",@"SHT_CUDA_INFO"
	.align	4


	//----- nvinfo : EIATTR_REGCOUNT
	.align		4
        /*0000*/ 	.byte	0x04, 0x2f
        /*0002*/ 	.short	(.L_18 - .L_17)
	.align		4
.L_17:
        /*0004*/ 	.word	index@(_ZN7cutlass13device_kernelINS_4gemm6kernel13GemmUniversalIN4cute5tupleIJiiiiEEENS1_10collective13CollectiveMmaINS1_34MainloopSm90TmaGmmaWarpSpecializedILi4ENS5_IJNS4_1CILi2EEENSA_ILi1EEESC_EEENS1_35KernelTmaWarpSpecializedCooperativeEEENS5_IJNSA_ILi256EEENSA_ILi64EEESH_EEENS_6half_tENS5_IJlSC_lEEESJ_SK_NS4_8TiledMMAINS4_8MMA_AtomIJNS4_4SM904GMMA25MMA_64x64x16_F32F16F16_SSILNSO_5MajorE0ELSQ_0ELNSO_7ScaleInE1ELSR_1EEEEEENS4_6LayoutISD_NS5_IJSC_NSA_ILi0EEESV_EEEEENS5_IJNS4_10UnderscoreESY_SY_EEEEENS4_13SM90_TMA_LOADENS4_14ComposedLayoutINS4_7SwizzleILi3ELi4ELi3EEENS4_18smem_ptr_flag_bitsILi16EEENSU_INS5_IJNSA_ILi8EEESH_EEENS5_IJSH_SC_EEEEEEEvNS4_8identityENS4_23SM90_TMA_LOAD_MULTICASTES1B_vS1C_EENS_8epilogue10collective18CollectiveEpilogueINS1F_22Sm90TmaWarpSpecializedILi4ELi2ELi16ELb1ELb0EEEJSI_NS5_IJNSA_ILi128EEENSA_ILi32EEEEEESJ_SK_SJ_SK_NS1F_6fusion15FusionCallbacksIS1J_NS1N_17LinCombPerRowBiasISJ_fSJ_SJ_fLi8ELNS_15FloatRoundStyleE2EEESI_S1M_JEEES11_NS12_INS13_ILi2ELi4ELi3EEES16_NSU_INS5_IJS17_S1L_EEENS5_IJS1L_SC_EEEEEEENS4_17SM75_U32x4_LDSM_NENS4_14SM90_TMA_STOREES1X_NS4_17SM90_U32x4_STSM_NENS4_9Copy_AtomIJS20_SJ_EEEvEEEvvEEEEvNT_6ParamsE)
        /*0008*/ 	.word	0x000000a8


	//----- nvinfo : EIATTR_FRAME_SIZE
	.align		4
.L_18:
        /*000c*/ 	.byte	0x04, 0x11
        /*000e*/ 	.short	(.L_20 - .L_19)
	.align		4
.L_19:
        /*0010*/ 	.word	index@(_ZN7cutlass13device_kernelINS_4gemm6kernel13GemmUniversalIN4cute5tupleIJiiiiEEENS1_10collective13CollectiveMmaINS1_34MainloopSm90TmaGmmaWarpSpecializedILi4ENS5_IJNS4_1CILi2EEENSA_ILi1EEESC_EEENS1_35KernelTmaWarpSpecializedCooperativeEEENS5_IJNSA_ILi256EEENSA_ILi64EEESH_EEENS_6half_tENS5_IJlSC_lEEESJ_SK_NS4_8TiledMMAINS4_8MMA_AtomIJNS4_4SM904GMMA25MMA_64x64x16_F32F16F16_SSILNSO_5MajorE0ELSQ_0ELNSO_7ScaleInE1ELSR_1EEEEEENS4_6LayoutISD_NS5_IJSC_NSA_ILi0EEESV_EEEEENS5_IJNS4_10UnderscoreESY_SY_EEEEENS4_13SM90_TMA_LOADENS4_14ComposedLayoutINS4_7SwizzleILi3ELi4ELi3EEENS4_18smem_ptr_flag_bitsILi16EEENSU_INS5_IJNSA_ILi8EEESH_EEENS5_IJSH_SC_EEEEEEEvNS4_8identityENS4_23SM90_TMA_LOAD_MULTICASTES1B_vS1C_EENS_8epilogue10collective18CollectiveEpilogueINS1F_22Sm90TmaWarpSpecializedILi4ELi2ELi16ELb1ELb0EEEJSI_NS5_IJNSA_ILi128EEENSA_ILi32EEEEEESJ_SK_SJ_SK_NS1F_6fusion15FusionCallbacksIS1J_NS1N_17LinCombPerRowBiasISJ_fSJ_SJ_fLi8ELNS_15FloatRoundStyleE2EEESI_S1M_JEEES11_NS12_INS13_ILi2ELi4ELi3EEES16_NSU_INS5_IJS17_S1L_EEENS5_IJS1L_SC_EEEEEEENS4_17SM75_U32x4_LDSM_NENS4_14SM90_TMA_STOREES1X_NS4_17SM90_U32x4_STSM_NENS4_9Copy_AtomIJS20_SJ_EEEvEEEvvEEEEvNT_6ParamsE)
        /*0014*/ 	.word	0x00000000


	//----- nvinfo : EIATTR_MIN_STACK_SIZE
	.align		4
.L_20:
        /*0018*/ 	.byte	0x04, 0x12
        /*001a*/ 	.short	(.L_22 - .L_21)
	.align		4
.L_21:
        /*001c*/ 	.word	index@(_ZN7cutlass13device_kernelINS_4gemm6kernel13GemmUniversalIN4cute5tupleIJiiiiEEENS1_10collective13CollectiveMmaINS1_34MainloopSm90TmaGmmaWarpSpecializedILi4ENS5_IJNS4_1CILi2EEENSA_ILi1EEESC_EEENS1_35KernelTmaWarpSpecializedCooperativeEEENS5_IJNSA_ILi256EEENSA_ILi64EEESH_EEENS_6half_tENS5_IJlSC_lEEESJ_SK_NS4_8TiledMMAINS4_8MMA_AtomIJNS4_4SM904GMMA25MMA_64x64x16_F32F16F16_SSILNSO_5MajorE0ELSQ_0ELNSO_7ScaleInE1ELSR_1EEEEEENS4_6LayoutISD_NS5_IJSC_NSA_ILi0EEESV_EEEEENS5_IJNS4_10UnderscoreESY_SY_EEEEENS4_13SM90_TMA_LOADENS4_14ComposedLayoutINS4_7SwizzleILi3ELi4ELi3EEENS4_18smem_ptr_flag_bitsILi16EEENSU_INS5_IJNSA_ILi8EEESH_EEENS5_IJSH_SC_EEEEEEEvNS4_8identityENS4_23SM90_TMA_LOAD_MULTICASTES1B_vS1C_EENS_8epilogue10collective18CollectiveEpilogueINS1F_22Sm90TmaWarpSpecializedILi4ELi2ELi16ELb1ELb0EEEJSI_NS5_IJNSA_ILi128EEENSA_ILi32EEEEEESJ_SK_SJ_SK_NS1F_6fusion15FusionCallbacksIS1J_NS1N_17LinCombPerRowBiasISJ_fSJ_SJ_fLi8ELNS_15FloatRoundStyleE2EEESI_S1M_JEEES11_NS12_INS13_ILi2ELi4ELi3EEES16_NSU_INS5_IJS17_S1L_EEENS5_IJS1L_SC_EEEEEEENS4_17SM75_U32x4_LDSM_NENS4_14SM90_TMA_STOREES1X_NS4_17SM90_U32x4_STSM_NENS4_9Copy_AtomIJS20_SJ_EEEvEEEvvEEEEvNT_6ParamsE)
        /*0020*/ 	.word	0x00000000
.L_22:


//--------------------- .nv.compat                --------------------------
	.section	.nv.compat,"",@"SHT_CUDA_COMPAT_INFO"
	.align	4
        /*0000*/ 	.byte	0x02, 0x09, 0x01, 0x00, 0x02, 0x02, 0x04, 0x00, 0x02, 0x05, 0x05, 0x00, 0x03, 0x07, 0x01, 0x01
        /*0010*/ 	.byte	0x02, 0x03, 0x01, 0x00, 0x02, 0x06, 0x01, 0x00, 0x04, 0x0b, 0x08, 0x00, 0x00, 0x00, 0x00, 0x00
        /*0020*/ 	.byte	0x00, 0x00, 0x00, 0x00


//--------------------- .nv.info._ZN7cutlass13device_kernelINS_4gemm6kernel13GemmUniversalIN4cute5tupleIJiiiiEEENS1_10collective13CollectiveMmaINS1_34MainloopSm90TmaGmmaWarpSpecializedILi4ENS5_IJNS4_1CILi2EEENSA_ILi1EEESC_EEENS1_35KernelTmaWarpSpecializedCooperativeEEENS5_IJNSA_ILi256EEENSA_ILi64EEESH_EEENS_6half_tENS5_IJlSC_lEEESJ_SK_NS4_8TiledMMAINS4_8MMA_AtomIJNS4_4SM904GMMA25MMA_64x64x16_F32F16F16_SSILNSO_5MajorE0ELSQ_0ELNSO_7ScaleInE1ELSR_1EEEEEENS4_6LayoutISD_NS5_IJSC_NSA_ILi0EEESV_EEEEENS5_IJNS4_10UnderscoreESY_SY_EEEEENS4_13SM90_TMA_LOADENS4_14ComposedLayoutINS4_7SwizzleILi3ELi4ELi3EEENS4_18smem_ptr_flag_bitsILi16EEENSU_INS5_IJNSA_ILi8EEESH_EEENS5_IJSH_SC_EEEEEEEvNS4_8identityENS4_23SM90_TMA_LOAD_MULTICASTES1B_vS1C_EENS_8epilogue10collective18CollectiveEpilogueINS1F_22Sm90TmaWarpSpecializedILi4ELi2ELi16ELb1ELb0EEEJSI_NS5_IJNSA_ILi128EEENSA_ILi32EEEEEESJ_SK_SJ_SK_NS1F_6fusion15FusionCallbacksIS1J_NS1N_17LinCombPerRowBiasISJ_fSJ_SJ_fLi8ELNS_15FloatRoundStyleE2EEESI_S1M_JEEES11_NS12_INS13_ILi2ELi4ELi3EEES16_NSU_INS5_IJS17_S1L_EEENS5_IJS1L_SC_EEEEEEENS4_17SM75_U32x4_LDSM_NENS4_14SM90_TMA_STOREES1X_NS4_17SM90_U32x4_STSM_NENS4_9Copy_AtomIJS20_SJ_EEEvEEEvvEEEEvNT_6ParamsE --------------------------
	.section	.nv.info._ZN7cutlass13device_kernelINS_4gemm6kernel13GemmUniversalIN4cute5tupleIJiiiiEEENS1_10collective13CollectiveMmaINS1_34MainloopSm90TmaGmmaWarpSpecializedILi4ENS5_IJNS4_1CILi2EEENSA_ILi1EEESC_EEENS1_35KernelTmaWarpSpecializedCooperativeEEENS5_IJNSA_ILi256EEENSA_ILi64EEESH_EEENS_6half_tENS5_IJlSC_lEEESJ_SK_NS4_8TiledMMAINS4_8MMA_AtomIJNS4_4SM904GMMA25MMA_64x64x16_F32F16F16_SSILNSO_5MajorE0ELSQ_0ELNSO_7ScaleInE1ELSR_1EEEEEENS4_6LayoutISD_NS5_IJSC_NSA_ILi0EEESV_EEEEENS5_IJNS4_10UnderscoreESY_SY_EEEEENS4_13SM90_TMA_LOADENS4_14ComposedLayoutINS4_7SwizzleILi3ELi4ELi3EEENS4_18smem_ptr_flag_bitsILi16EEENSU_INS5_IJNSA_ILi8EEESH_EEENS5_IJSH_SC_EEEEEEEvNS4_8identityENS4_23SM90_TMA_LOAD_MULTICASTES1B_vS1C_EENS_8epilogue10collective18CollectiveEpilogueINS1F_22Sm90TmaWarpSpecializedILi4ELi2ELi16ELb1ELb0EEEJSI_NS5_IJNSA_ILi128EEENSA_ILi32EEEEEESJ_SK_SJ_SK_NS1F_6fusion15FusionCallbacksIS1J_NS1N_17LinCombPerRowBiasISJ_fSJ_SJ_fLi8ELNS_15FloatRoundStyleE2EEESI_S1M_JEEES11_NS12_INS13_ILi2ELi4ELi3EEES16_NSU_INS5_IJS17_S1L_EEENS5_IJS1L_SC_EEEEEEENS4_17SM75_U32x4_LDSM_NENS4_14SM90_TMA_STOREES1X_NS4_17SM90_U32x4_STSM_NENS4_9Copy_AtomIJS20_SJ_EEEvEEEvvEEEEvNT_6ParamsE,"",@"SHT_CUDA_INFO"
	.sectionflags	@""
	.align	4


	//----- nvinfo : EIATTR_CUDA_API_VERSION
	.align		4
        /*0000*/ 	.byte	0x04, 0x37
        /*0002*/ 	.short	(.L_24 - .L_23)
.L_23:
        /*0004*/ 	.word	0x00000082


	//----- nvinfo : EIATTR_KPARAM_INFO
	.align		4
.L_24:
        /*0008*/ 	.byte	0x04, 0x17
        /*000a*/ 	.short	(.L_26 - .L_25)
.L_25:
        /*000c*/ 	.word	0x00000000
        /*0010*/ 	.short	0x0000
        /*0012*/ 	.short	0x0070
        /*0014*/ 	.byte	0x00, 0xf0, 0x01, 0x1c


	//----- nvinfo : EIATTR_SPARSE_MMA_MASK
	.align		4
.L_26:
        /*0018*/ 	.byte	0x03, 0x50
        /*001a*/ 	.short	0x0000


	//----- nvinfo : EIATTR_MAXREG_COUNT
	.align		4
        /*001c*/ 	.byte	0x03, 0x1b
        /*001e*/ 	.short	0x00a8


	//----- nvinfo : EIATTR_NUM_BARRIERS
	.align		4
        /*0020*/ 	.byte	0x02, 0x4c
        /*0022*/ 	.byte	0x02
	.zero		1


	//----- nvinfo : EIATTR_EXTERNS
	.align		4
        /*0024*/ 	.byte	0x04, 0x0f
        /*0026*/ 	.short	(.L_28 - .L_27)


	//   ....[0]....
	.align		4
.L_27:
        /*0028*/ 	.word	index@(__assertfail)


	//----- nvinfo : EIATTR_MERCURY_ISA_VERSION
	.align		4
.L_28:
        /*002c*/ 	.byte	0x03, 0x5f
        /*002e*/ 	.short	0x0101


	//----- nvinfo : EIATTR_INT_WARP_WIDE_INSTR_OFFSETS
	.align		4
        /*0030*/ 	.byte	0x04, 0x31
        /*0032*/ 	.short	(.L_30 - .L_29)


	//   ....[0]....
.L_29:
        /*0034*/ 	.word	0x00000950


	//   ....[1]....
        /*0038*/ 	.word	0x00000960


	//   ....[2]....
        /*003c*/ 	.word	0x00000ac0


	//   ....[3]....
        /*0040*/ 	.word	0x00002450


	//----- nvinfo : EIATTR_COOP_GROUP_MASK_REGIDS
	.align		4
.L_30:
        /*0044*/ 	.byte	0x04, 0x29
        /*0046*/ 	.short	(.L_32 - .L_31)


	//   ....[0]....
.L_31:
        /*0048*/ 	.word	0xffffffff


	//   ....[1]....
        /*004c*/ 	.word	0xffffffff


	//   ....[2]....
        /*0050*/ 	.word	0xffffffff


	//   ....[3]....
        /*0054*/ 	.word	0xffffffff


	//   ....[4]....
        /*0058*/ 	.word	0xffffffff


	//   ....[5]....
        /*005c*/ 	.word	0xffffffff


	//   ....[6]....
        /*0060*/ 	.word	0xffffffff


	//----- nvinfo : EIATTR_COOP_GROUP_INSTR_OFFSETS
	.align		4
.L_32:
        /*0064*/ 	.byte	0x04, 0x28
        /*0066*/ 	.short	(.L_34 - .L_33)


	//   ....[0]....
.L_33:
        /*0068*/ 	.word	0x00000070


	//   ....[1]....
        /*006c*/ 	.word	0x00000080


	//   ....[2]....
        /*0070*/ 	.word	0x00000430


	//   ....[3]....
        /*0074*/ 	.word	0x000005c0


	//   ....[4]....
        /*0078*/ 	.word	0x00000770


	//   ....[5]....
        /*007c*/ 	.word	0x00000c80


	//   ....[6]....
        /*0080*/ 	.word	0x00001750


	//----- nvinfo : EIATTR_REG_RECONFIG
	.align		4
.L_34:
        /*0084*/ 	.byte	0x01, 0x54
	.zero		2


	//----- nvinfo : EIATTR_SYSCALL_OFFSETS
	.align		4
        /*0088*/ 	.byte	0x04, 0x46
        /*008a*/ 	.short	(.L_36 - .L_35)


	//   ....[0]....
.L_35:
        /*008c*/ 	.word	0x00001910


	//   ....[1]....
        /*0090*/ 	.word	0x00002680


	//   ....[2]....
        /*0094*/ 	.word	0x00002770


	//----- nvinfo : EIATTR_MBARRIER_INSTR_OFFSETS
	.align		4
.L_36:
        /*0098*/ 	.byte	0x04, 0x39
        /*009a*/ 	.short	(.L_38 - .L_37)


	//   ....[0]....
.L_37:
        /*009c*/ 	.word	0x00000530
        /*00a0*/ 	.word	0x000000ff
        /*00a4*/ 	.word	0x00000000
        /*00a8*/ 	.short	0x0100
        /*00aa*/ 	.byte	0x08
	.zero		1


	//   ....[1]....
        /*00ac*/ 	.word	0x00000540
        /*00b0*/ 	.word	0x000000ff
        /*00b4*/ 	.word	0x00000020
        /*00b8*/ 	.short	0x0100
        /*00ba*/ 	.byte	0x08
	.zero		1


	//   ....[2]....
        /*00bc*/ 	.word	0x00000550
        /*00c0*/ 	.word	0x000000ff
        /*00c4*/ 	.word	0x00000008
        /*00c8*/ 	.short	0x0100
        /*00ca*/ 	.byte	0x08
	.zero		1


	//   ....[3]....
        /*00cc*/ 	.word	0x00000560
        /*00d0*/ 	.word	0x000000ff
        /*00d4*/ 	.word	0x00000028
        /*00d8*/ 	.short	0x0100
        /*00da*/ 	.byte	0x08
	.zero		1


	//   ....[4]....
        /*00dc*/ 	.word	0x00000570
        /*00e0*/ 	.word	0x000000ff
        /*00e4*/ 	.word	0x00000010
        /*00e8*/ 	.short	0x0100
        /*00ea*/ 	.byte	0x08
	.zero		1


	//   ....[5]....
        /*00ec*/ 	.word	0x00000580
        /*00f0*/ 	.word	0x000000ff
        /*00f4*/ 	.word	0x00000030
        /*00f8*/ 	.short	0x0100
        /*00fa*/ 	.byte	0x08
	.zero		1


	//   ....[6]....
        /*00fc*/ 	.word	0x00000590
        /*0100*/ 	.word	0x000000ff
        /*0104*/ 	.word	0x00000018
        /*0108*/ 	.short	0x0100
        /*010a*/ 	.byte	0x08
	.zero		1


	//   ....[7]....
        /*010c*/ 	.word	0x000005a0
        /*0110*/ 	.word	0x000000ff
        /*0114*/ 	.word	0x00000038
        /*0118*/ 	.short	0x0100
        /*011a*/ 	.byte	0x08
	.zero		1


	//   ....[8]....
        /*011c*/ 	.word	0x000006d0
        /*0120*/ 	.word	0x000000ff
        /*0124*/ 	.word	0x00000040
        /*0128*/ 	.short	0x0100
        /*012a*/ 	.byte	0x08
	.zero		1


	//   ....[9]....
        /*012c*/ 	.word	0x000006e0
        /*0130*/ 	.word	0x000000ff
        /*0134*/ 	.word	0x00000060
        /*0138*/ 	.short	0x0100
        /*013a*/ 	.byte	0x08
	.zero		1


	//   ....[10]....
        /*013c*/ 	.word	0x000006f0
        /*0140*/ 	.word	0x000000ff
        /*0144*/ 	.word	0x00000048
        /*0148*/ 	.short	0x0100
        /*014a*/ 	.byte	0x08
	.zero		1


	//   ....[11]....
        /*014c*/ 	.word	0x00000700
        /*0150*/ 	.word	0x000000ff
        /*0154*/ 	.word	0x00000068
        /*0158*/ 	.short	0x0100
        /*015a*/ 	.byte	0x08
	.zero		1


	//   ....[12]....
        /*015c*/ 	.word	0x00000710
        /*0160*/ 	.word	0x000000ff
        /*0164*/ 	.word	0x00000050
        /*0168*/ 	.short	0x0100
        /*016a*/ 	.byte	0x08
	.zero		1


	//   ....[13]....
        /*016c*/ 	.word	0x00000720
        /*0170*/ 	.word	0x000000ff
        /*0174*/ 	.word	0x00000070
        /*0178*/ 	.short	0x0100
        /*017a*/ 	.byte	0x08
	.zero		1


	//   ....[14]....
        /*017c*/ 	.word	0x00000730
        /*0180*/ 	.word	0x000000ff
        /*0184*/ 	.word	0x00000058
        /*0188*/ 	.short	0x0100
        /*018a*/ 	.byte	0x08
	.zero		1


	//   ....[15]....
        /*018c*/ 	.word	0x00000740
        /*0190*/ 	.word	0x000000ff
        /*0194*/ 	.word	0x00000078
        /*0198*/ 	.short	0x0100
        /*019a*/ 	.byte	0x08
	.zero		1


	//   ....[16]....
        /*019c*/ 	.word	0x00000b40
        /*01a0*/ 	.word	0x000000ff
        /*01a4*/ 	.word	0x00000080
        /*01a8*/ 	.short	0x0100
        /*01aa*/ 	.byte	0x06
	.zero		1


	//   ....[17]....
        /*01ac*/ 	.word	0x00000bc0
        /*01b0*/ 	.word	0x000000ff
        /*01b4*/ 	.word	0x00000088
        /*01b8*/ 	.short	0x0100
        /*01ba*/ 	.byte	0x06
	.zero		1


	//   ....[18]....
        /*01bc*/ 	.word	0x00001990
        /*01c0*/ 	.word	0x00000003
        /*01c4*/ 	.word	0x00000000
        /*01c8*/ 	.short	0x010a
        /*01ca*/ 	.byte	0x3f
	.zero		1


	//   ....[19]....
        /*01cc*/ 	.word	0x000019d0
        /*01d0*/ 	.word	0x00000003
        /*01d4*/ 	.word	0x00000000
        /*01d8*/ 	.short	0x010a
        /*01da*/ 	.byte	0x3f
	.zero		1


	//   ....[20]....
        /*01dc*/ 	.word	0x00001ec0
        /*01e0*/ 	.word	0x000000ff
        /*01e4*/ 	.word	0x00000000
        /*01e8*/ 	.short	0x010a
        /*01ea*/ 	.byte	0x04
	.zero		1


	//   ....[21]....
        /*01ec*/ 	.word	0x00001f00
        /*01f0*/ 	.word	0x000000ff
        /*01f4*/ 	.word	0x00000000
        /*01f8*/ 	.short	0x010a
        /*01fa*/ 	.byte	0x04
	.zero		1


	//   ....[22]....
        /*01fc*/ 	.word	0x000022e0
        /*0200*/ 	.word	0x00000005
        /*0204*/ 	.word	0x00000000
        /*0208*/ 	.short	0x0101
        /*020a*/ 	.byte	0x3f
	.zero		1


	//   ....[23]....
        /*020c*/ 	.word	0x000024d0
        /*0210*/ 	.word	0x00000003
        /*0214*/ 	.word	0x00000000
        /*0218*/ 	.short	0x0101
        /*021a*/ 	.byte	0x3f
	.zero		1


	//   ....[24]....
        /*021c*/ 	.word	0x00003130
        /*0220*/ 	.word	0x000000ff
        /*0224*/ 	.word	0x00000040
        /*0228*/ 	.short	0x010a
        /*022a*/ 	.byte	0x35
	.zero		1


	//   ....[25]....
        /*022c*/ 	.word	0x00003990
        /*0230*/ 	.word	0x000000ff
        /*0234*/ 	.word	0x00000000
        /*0238*/ 	.short	0x0101
        /*023a*/ 	.byte	0x04
	.zero		1


	//   ....[26]....
        /*023c*/ 	.word	0x00003a90
        /*0240*/ 	.word	0x0000000e
        /*0244*/ 	.word	0x00000040
        /*0248*/ 	.short	0x010a
        /*024a*/ 	.byte	0x3f
	.zero		1


	//   ....[27]....
        /*024c*/ 	.word	0x000040b0
        /*0250*/ 	.word	0x000000ff
        /*0254*/ 	.word	0x00000000
        /*0258*/ 	.short	0x0101
        /*025a*/ 	.byte	0x04
	.zero		1


	//   ....[28]....
        /*025c*/ 	.word	0x000041b0
        /*0260*/ 	.word	0x0000000e
        /*0264*/ 	.word	0x00000040
        /*0268*/ 	.short	0x010a
        /*026a*/ 	.byte	0x3f
	.zero		1


	//   ....[29]....
        /*026c*/ 	.word	0x00004830
        /*0270*/ 	.word	0x000000ff
        /*0274*/ 	.word	0x00000000
        /*0278*/ 	.short	0x0101
        /*027a*/ 	.byte	0x04
	.zero		1


	//   ....[30]....
        /*027c*/ 	.word	0x00004920
        /*0280*/ 	.word	0x0000000e
        /*0284*/ 	.word	0x00000040
        /*0288*/ 	.short	0x010a
        /*028a*/ 	.byte	0x3f
	.zero		1


	//   ....[31]....
        /*028c*/ 	.word	0x00004f40
        /*0290*/ 	.word	0x000000ff
        /*0294*/ 	.word	0x00000000
        /*0298*/ 	.short	0x0101
        /*029a*/ 	.byte	0x04
	.zero		1


	//   ....[32]....
        /*029c*/ 	.word	0x00005910
        /*02a0*/ 	.word	0x000000ff
        /*02a4*/ 	.word	0x00000000
        /*02a8*/ 	.short	0x0101
        /*02aa*/ 	.byte	0x04
	.zero		1


	//   ....[33]....
        /*02ac*/ 	.word	0x00005f30
        /*02b0*/ 	.word	0x000000ff
        /*02b4*/ 	.word	0x00000088
        /*02b8*/ 	.short	0x010a
        /*02ba*/ 	.byte	0x04
	.zero		1


	//   ....[34]....
        /*02bc*/ 	.word	0x00006330
        /*02c0*/ 	.word	0x000000ff
        /*02c4*/ 	.word	0x00000060
        /*02c8*/ 	.short	0x010a
        /*02ca*/ 	.byte	0x04
	.zero		1


	//   ....[35]....
        /*02cc*/ 	.word	0x00006420
        /*02d0*/ 	.word	0x000000ff
        /*02d4*/ 	.word	0x00000040
        /*02d8*/ 	.short	0x010b
        /*02da*/ 	.byte	0x04
	.zero		1


	//   ....[36]....
        /*02dc*/ 	.word	0x00006480
        /*02e0*/ 	.word	0x000000ff
        /*02e4*/ 	.word	0x00000000
        /*02e8*/ 	.short	0x0101
        /*02ea*/ 	.byte	0x05
	.zero		1


	//   ....[37]....
        /*02ec*/ 	.word	0x000064b0
        /*02f0*/ 	.word	0x000000ff
        /*02f4*/ 	.word	0x00000068
        /*02f8*/ 	.short	0x010a
        /*02fa*/ 	.byte	0x04
	.zero		1


	//   ....[38]....
        /*02fc*/ 	.word	0x000065c0
        /*0300*/ 	.word	0x000000ff
        /*0304*/ 	.word	0x00000048
        /*0308*/ 	.short	0x010b
        /*030a*/ 	.byte	0x04
	.zero		1


	//   ....[39]....
        /*030c*/ 	.word	0x00006630
        /*0310*/ 	.word	0x000000ff
        /*0314*/ 	.word	0x00000000
        /*0318*/ 	.short	0x0101
        /*031a*/ 	.byte	0x05
	.zero		1


	//   ....[40]....
        /*031c*/ 	.word	0x00006660
        /*0320*/ 	.word	0x000000ff
        /*0324*/ 	.word	0x00000070
        /*0328*/ 	.short	0x010a
        /*032a*/ 	.byte	0x04
	.zero		1


	//   ....[41]....
        /*032c*/ 	.word	0x00006760
        /*0330*/ 	.word	0x000000ff
        /*0334*/ 	.word	0x00000050
        /*0338*/ 	.short	0x010b
        /*033a*/ 	.byte	0x04
	.zero		1


	//   ....[42]....
        /*033c*/ 	.word	0x000067c0
        /*0340*/ 	.word	0x000000ff
        /*0344*/ 	.word	0x00000000
        /*0348*/ 	.short	0x0101
        /*034a*/ 	.byte	0x05
	.zero		1


	//   ....[43]....
        /*034c*/ 	.word	0x000067f0
        /*0350*/ 	.word	0x000000ff
        /*0354*/ 	.word	0x00000078
        /*0358*/ 	.short	0x010a
        /*035a*/ 	.byte	0x04
	.zero		1


	//   ....[44]....
        /*035c*/ 	.word	0x000068f0
        /*0360*/ 	.word	0x000000ff
        /*0364*/ 	.word	0x00000058
        /*0368*/ 	.short	0x010b
        /*036a*/ 	.byte	0x04
	.zero		1


	//   ....[45]....
        /*036c*/ 	.word	0x000069e0
        /*0370*/ 	.word	0x000000ff
        /*0374*/ 	.word	0x00000000
        /*0378*/ 	.short	0x0101
        /*037a*/ 	.byte	0x04
	.zero		1


	//   ....[46]....
        /*037c*/ 	.word	0x00007020
        /*0380*/ 	.word	0x00000003
        /*0384*/ 	.word	0x00000060
        /*0388*/ 	.short	0x010a
        /*038a*/ 	.byte	0x3f
	.zero		1


	//   ....[47]....
        /*038c*/ 	.word	0x00007060
        /*0390*/ 	.word	0x00000003
        /*0394*/ 	.word	0x00000068
        /*0398*/ 	.short	0x010a
        /*039a*/ 	.byte	0x3f
	.zero		1


	//   ....[48]....
        /*039c*/ 	.word	0x000070a0
        /*03a0*/ 	.word	0x00000003
        /*03a4*/ 	.word	0x00000070
        /*03a8*/ 	.short	0x010a
        /*03aa*/ 	.byte	0x3f
	.zero		1


	//   ....[49]....
        /*03ac*/ 	.word	0x000070f0
        /*03b0*/ 	.word	0x00000003
        /*03b4*/ 	.word	0x00000078
        /*03b8*/ 	.short	0x010a
        /*03ba*/ 	.byte	0x3f
	.zero		1


	//   ....[50]....
        /*03bc*/ 	.word	0x00007440
        /*03c0*/ 	.word	0x0000000e
        /*03c4*/ 	.word	0x00000020
        /*03c8*/ 	.short	0x010a
        /*03ca*/ 	.byte	0x3f
	.zero		1


	//   ....[51]....
        /*03cc*/ 	.word	0x000077f0
        /*03d0*/ 	.word	0x00000004
        /*03d4*/ 	.word	0x00000088
        /*03d8*/ 	.short	0x0101
        /*03da*/ 	.byte	0x3f
	.zero		1


	//   ....[52]....
        /*03dc*/ 	.word	0x00007f00
        /*03e0*/ 	.word	0x00000005
        /*03e4*/ 	.word	0x00000000
        /*03e8*/ 	.short	0x010a
        /*03ea*/ 	.byte	0x3f
	.zero		1


	//   ....[53]....
        /*03ec*/ 	.word	0x00007f80
        /*03f0*/ 	.word	0x00000007
        /*03f4*/ 	.word	0x00000000
        /*03f8*/ 	.short	0x010a
        /*03fa*/ 	.byte	0x3f
	.zero		1


	//   ....[54]....
        /*03fc*/ 	.word	0x00008010
        /*0400*/ 	.word	0x00000006
        /*0404*/ 	.word	0x00000000
        /*0408*/ 	.short	0x010a
        /*040a*/ 	.byte	0x3f
	.zero		1


	//   ....[55]....
        /*040c*/ 	.word	0x000080a0
        /*0410*/ 	.word	0x00000003
        /*0414*/ 	.word	0x00000000
        /*0418*/ 	.short	0x010a
        /*041a*/ 	.byte	0x3f
	.zero		1


	//   ....[56]....
        /*041c*/ 	.word	0x00008100
        /*0420*/ 	.word	0x00000003
        /*0424*/ 	.word	0x00000000
        /*0428*/ 	.short	0x010a
        /*042a*/ 	.byte	0x3f
	.zero		1


	//   ....[57]....
        /*042c*/ 	.word	0x00008160
        /*0430*/ 	.word	0x00000005
        /*0434*/ 	.word	0x00000000
        /*0438*/ 	.short	0x010a
        /*043a*/ 	.byte	0x3f
	.zero		1


	//   ....[58]....
        /*043c*/ 	.word	0x000081c0
        /*0440*/ 	.word	0x00000005
        /*0444*/ 	.word	0x00000040
        /*0448*/ 	.short	0x010a
        /*044a*/ 	.byte	0x3f
	.zero		1


	//   ....[59]....
        /*044c*/ 	.word	0x00008210
        /*0450*/ 	.word	0x0000000e
        /*0454*/ 	.word	0x00000040
        /*0458*/ 	.short	0x010a
        /*045a*/ 	.byte	0x3f
	.zero		1


	//   ....[60]....
        /*045c*/ 	.word	0x00008260
        /*0460*/ 	.word	0x0000000e
        /*0464*/ 	.word	0x00000040
        /*0468*/ 	.short	0x010a
        /*046a*/ 	.byte	0x3f
	.zero		1


	//   ....[61]....
        /*046c*/ 	.word	0x000082b0
        /*0470*/ 	.word	0x0000000e
        /*0474*/ 	.word	0x00000040
        /*0478*/ 	.short	0x010a
        /*047a*/ 	.byte	0x3f
	.zero		1


	//   ....[62]....
        /*047c*/ 	.word	0x00008310
        /*0480*/ 	.word	0x00000003
        /*0484*/ 	.word	0x00000088
        /*0488*/ 	.short	0x010a
        /*048a*/ 	.byte	0x3f
	.zero		1


	//   ....[63]....
        /*048c*/ 	.word	0x00008370
        /*0490*/ 	.word	0x00000005
        /*0494*/ 	.word	0x00000060
        /*0498*/ 	.short	0x010a
        /*049a*/ 	.byte	0x3f
	.zero		1


	//   ....[64]....
        /*049c*/ 	.word	0x000083d0
        /*04a0*/ 	.word	0x00000005
        /*04a4*/ 	.word	0x00000068
        /*04a8*/ 	.short	0x010a
        /*04aa*/ 	.byte	0x3f
	.zero		1


	//   ....[65]....
        /*04ac*/ 	.word	0x00008430
        /*04b0*/ 	.word	0x00000005
        /*04b4*/ 	.word	0x00000070
        /*04b8*/ 	.short	0x010a
        /*04ba*/ 	.byte	0x3f
	.zero		1


	//   ....[66]....
        /*04bc*/ 	.word	0x00008490
        /*04c0*/ 	.word	0x00000005
        /*04c4*/ 	.word	0x00000078
        /*04c8*/ 	.short	0x010a
        /*04ca*/ 	.byte	0x3f
	.zero		1


	//   ....[67]....
        /*04cc*/ 	.word	0x000084e0
        /*04d0*/ 	.word	0x00000003
        /*04d4*/ 	.word	0x00000060
        /*04d8*/ 	.short	0x010a
        /*04da*/ 	.byte	0x3f
	.zero		1


	//   ....[68]....
        /*04dc*/ 	.word	0x00008530
        /*04e0*/ 	.word	0x00000003
        /*04e4*/ 	.word	0x00000068
        /*04e8*/ 	.short	0x010a
        /*04ea*/ 	.byte	0x3f
	.zero		1


	//   ....[69]....
        /*04ec*/ 	.word	0x00008580
        /*04f0*/ 	.word	0x00000003
        /*04f4*/ 	.word	0x00000070
        /*04f8*/ 	.short	0x010a
        /*04fa*/ 	.byte	0x3f
	.zero		1


	//   ....[70]....
        /*04fc*/ 	.word	0x00008650
        /*0500*/ 	.word	0x0000000e
        /*0504*/ 	.word	0x00000020
        /*0508*/ 	.short	0x010a
        /*050a*/ 	.byte	0x3f
	.zero		1


	//   ....[71]....
        /*050c*/ 	.word	0x00008720
        /*0510*/ 	.word	0x00000005
        /*0514*/ 	.word	0x00000000
        /*0518*/ 	.short	0x010a
        /*051a*/ 	.byte	0x3f
	.zero		1


	//   ....[72]....
        /*051c*/ 	.word	0x00008770
        /*0520*/ 	.word	0x00000007
        /*0524*/ 	.word	0x00000000
        /*0528*/ 	.short	0x010a
        /*052a*/ 	.byte	0x3f
	.zero		1


	//   ....[73]....
        /*052c*/ 	.word	0x000087c0
        /*0530*/ 	.word	0x00000006
        /*0534*/ 	.word	0x00000000
        /*0538*/ 	.short	0x010a
        /*053a*/ 	.byte	0x3f
	.zero		1


	//----- nvinfo : EIATTR_NUM_MBARRIERS
	.align		4
.L_38:
        /*053c*/ 	.byte	0x03, 0x38
        /*053e*/ 	.short	0x0012


	//----- nvinfo : EIATTR_EXIT_INSTR_OFFSETS
	.align		4
        /*0540*/ 	.byte	0x04, 0x1c
        /*0542*/ 	.short	(.L_40 - .L_39)


	//   ....[0]....
.L_39:
        /*0544*/ 	.word	0x000080f0


	//----- nvinfo : EIATTR_MAX_THREADS
	.align		4
.L_40:
        /*0548*/ 	.byte	0x04, 0x05
        /*054a*/ 	.short	(.L_42 - .L_41)
.L_41:
        /*054c*/ 	.word	0x00000180
        /*0550*/ 	.word	0x00000001
        /*0554*/ 	.word	0x00000001


	//----- nvinfo : EIATTR_CRS_STACK_SIZE
	.align		4
.L_42:
        /*0558*/ 	.byte	0x04, 0x1e
        /*055a*/ 	.short	(.L_44 - .L_43)
.L_43:
        /*055c*/ 	.word	0x00000000


	//----- nvinfo : EIATTR_CBANK_PARAM_SIZE
	.align		4
.L_44:
        /*0560*/ 	.byte	0x03, 0x19
        /*0562*/ 	.short	0x0770


	//----- nvinfo : EIATTR_PARAM_CBANK
	.align		4
        /*0564*/ 	.byte	0x04, 0x0a
        /*0566*/ 	.short	(.L_46 - .L_45)
	.align		4
.L_45:
        /*0568*/ 	.word	index@(.nv.constant0._ZN7cutlass13device_kernelINS_4gemm6kernel13GemmUniversalIN4cute5tupleIJiiiiEEENS1_10collective13CollectiveMmaINS1_34MainloopSm90TmaGmmaWarpSpecializedILi4ENS5_IJNS4_1CILi2EEENSA_ILi1EEESC_EEENS1_35KernelTmaWarpSpecializedCooperativeEEENS5_IJNSA_ILi256EEENSA_ILi64EEESH_EEENS_6half_tENS5_IJlSC_lEEESJ_SK_NS4_8TiledMMAINS4_8MMA_AtomIJNS4_4SM904GMMA25MMA_64x64x16_F32F16F16_SSILNSO_5MajorE0ELSQ_0ELNSO_7ScaleInE1ELSR_1EEEEEENS4_6LayoutISD_NS5_IJSC_NSA_ILi0EEESV_EEEEENS5_IJNS4_10UnderscoreESY_SY_EEEEENS4_13SM90_TMA_LOADENS4_14ComposedLayoutINS4_7SwizzleILi3ELi4ELi3EEENS4_18smem_ptr_flag_bitsILi16EEENSU_INS5_IJNSA_ILi8EEESH_EEENS5_IJSH_SC_EEEEEEEvNS4_8identityENS4_23SM90_TMA_LOAD_MULTICASTES1B_vS1C_EENS_8epilogue10collective18CollectiveEpilogueINS1F_22Sm90TmaWarpSpecializedILi4ELi2ELi16ELb1ELb0EEEJSI_NS5_IJNSA_ILi128EEENSA_ILi32EEEEEESJ_SK_SJ_SK_NS1F_6fusion15FusionCallbacksIS1J_NS1N_17LinCombPerRowBiasISJ_fSJ_SJ_fLi8ELNS_15FloatRoundStyleE2EEESI_S1M_JEEES11_NS12_INS13_ILi2ELi4ELi3EEES16_NSU_INS5_IJS17_S1L_EEENS5_IJS1L_SC_EEEEEEENS4_17SM75_U32x4_LDSM_NENS4_14SM90_TMA_STOREES1X_NS4_17SM90_U32x4_STSM_NENS4_9Copy_AtomIJS20_SJ_EEEvEEEvvEEEEvNT_6ParamsE)
        /*056c*/ 	.short	0x0210
        /*056e*/ 	.short	0x0770


	//----- nvinfo : EIATTR_SW_WAR
	.align		4
.L_46:
        /*0570*/ 	.byte	0x04, 0x36
        /*0572*/ 	.short	(.L_48 - .L_47)
.L_47:
        /*0574*/ 	.word	0x00000008
.L_48:


//--------------------- .nv.callgraph             --------------------------
	.section	.nv.callgraph,"",@"SHT_CUDA_CALLGRAPH"
	.align	4
	.sectionentsize	8
	.align		4
        /*0000*/ 	.word	0x00000000
	.align		4
        /*0004*/ 	.word	0xffffffff
	.align		4
        /*0008*/ 	.word	index@(_ZN7cutlass13device_kernelINS_4gemm6kernel13GemmUniversalIN4cute5tupleIJiiiiEEENS1_10collective13CollectiveMmaINS1_34MainloopSm90TmaGmmaWarpSpecializedILi4ENS5_IJNS4_1CILi2EEENSA_ILi1EEESC_EEENS1_35KernelTmaWarpSpecializedCooperativeEEENS5_IJNSA_ILi256EEENSA_ILi64EEESH_EEENS_6half_tENS5_IJlSC_lEEESJ_SK_NS4_8TiledMMAINS4_8MMA_AtomIJNS4_4SM904GMMA25MMA_64x64x16_F32F16F16_SSILNSO_5MajorE0ELSQ_0ELNSO_7ScaleInE1ELSR_1EEEEEENS4_6LayoutISD_NS5_IJSC_NSA_ILi0EEESV_EEEEENS5_IJNS4_10UnderscoreESY_SY_EEEEENS4_13SM90_TMA_LOADENS4_14ComposedLayoutINS4_7SwizzleILi3ELi4ELi3EEENS4_18smem_ptr_flag_bitsILi16EEENSU_INS5_IJNSA_ILi8EEESH_EEENS5_IJSH_SC_EEEEEEEvNS4_8identityENS4_23SM90_TMA_LOAD_MULTICASTES1B_vS1C_EENS_8epilogue10collective18CollectiveEpilogueINS1F_22Sm90TmaWarpSpecializedILi4ELi2ELi16ELb1ELb0EEEJSI_NS5_IJNSA_ILi128EEENSA_ILi32EEEEEESJ_SK_SJ_SK_NS1F_6fusion15FusionCallbacksIS1J_NS1N_17LinCombPerRowBiasISJ_fSJ_SJ_fLi8ELNS_15FloatRoundStyleE2EEESI_S1M_JEEES11_NS12_INS13_ILi2ELi4ELi3EEES16_NSU_INS5_IJS17_S1L_EEENS5_IJS1L_SC_EEEEEEENS4_17SM75_U32x4_LDSM_NENS4_14SM90_TMA_STOREES1X_NS4_17SM90_U32x4_STSM_NENS4_9Copy_AtomIJS20_SJ_EEEvEEEvvEEEEvNT_6ParamsE)
	.align		4
        /*000c*/ 	.word	index@(__assertfail)
	.align		4
        /*0010*/ 	.word	0x00000000
	.align		4
        /*0014*/ 	.word	0xfffffffe
	.align		4
        /*0018*/ 	.word	0x00000000
	.align		4
        /*001c*/ 	.word	0xfffffffd
	.align		4
        /*0020*/ 	.word	0x00000000
	.align		4
        /*0024*/ 	.word	0xfffffffc


//--------------------- .nv.constant4             --------------------------
	.section	.nv.constant4,"a",@progbits
	.align	8
	.align		8
.nv.constant4:
        /*0000*/ 	.dword	__assertfail
	.align		8
        /*0008*/ 	.dword	__unnamed_1
	.align		8
        /*0010*/ 	.dword	__unnamed_2
	.align		8
        /*0018*/ 	.dword	_ZN39_INTERNAL_dbb666c3_4_k_cu_a9c1d20f_33224cuda3std3__45__cpo5beginE
	.align		8
        /*0020*/ 	.dword	_ZN39_INTERNAL_dbb666c3_4_k_cu_a9c1d20f_33224cuda3std3__45__cpo3endE
	.align		8
        /*0028*/ 	.dword	_ZN39_INTERNAL_dbb666c3_4_k_cu_a9c1d20f_33224cuda3std3__45__cpo6cbeginE
	.align		8
        /*0030*/ 	.dword	_ZN39_INTERNAL_dbb666c3_4_k_cu_a9c1d20f_33224cuda3std3__45__cpo4cendE
	.align		8
        /*0038*/ 	.dword	_ZN39_INTERNAL_dbb666c3_4_k_cu_a9c1d20f_33224cuda3std3__441_GLOBAL__N__dbb666c3_4_k_cu_a9c1d20f_33226ignoreE
	.align		8
        /*0040*/ 	.dword	_ZN39_INTERNAL_dbb666c3_4_k_cu_a9c1d20f_33224cuda3std3__419piecewise_constructE
	.align		8
        /*0048*/ 	.dword	_ZN39_INTERNAL_dbb666c3_4_k_cu_a9c1d20f_33224cuda3std3__48in_placeE
	.align		8
        /*0050*/ 	.dword	_ZN39_INTERNAL_dbb666c3_4_k_cu_a9c1d20f_33224cuda3std6ranges3__45__cpo4swapE
	.align		8
        /*0058*/ 	.dword	_ZN39_INTERNAL_dbb666c3_4_k_cu_a9c1d20f_33224cuda3std6ranges3__45__cpo9iter_moveE
	.align		8
        /*0060*/ 	.dword	_ZN39_INTERNAL_dbb666c3_4_k_cu_a9c1d20f_33224cute7productE
	.align		8
        /*0068*/ 	.dword	_ZN39_INTERNAL_dbb666c3_4_k_cu_a9c1d20f_33224cute1_E
	.align		8
        /*0070*/ 	.dword	$str$22
	.align		8
        /*0078*/ 	.dword	$str$23
	.align		8
        /*0080*/ 	.dword	$str$26
	.align		8
        /*0088*/ 	.dword	$str$27


//--------------------- .text._ZN7cutlass13device_kernelINS_4gemm6kernel13GemmUniversalIN4cute5tupleIJiiiiEEENS1_10collective13CollectiveMmaINS1_34MainloopSm90TmaGmmaWarpSpecializedILi4ENS5_IJNS4_1CILi2EEENSA_ILi1EEESC_EEENS1_35KernelTmaWarpSpecializedCooperativeEEENS5_IJNSA_ILi256EEENSA_ILi64EEESH_EEENS_6half_tENS5_IJlSC_lEEESJ_SK_NS4_8TiledMMAINS4_8MMA_AtomIJNS4_4SM904GMMA25MMA_64x64x16_F32F16F16_SSILNSO_5MajorE0ELSQ_0ELNSO_7ScaleInE1ELSR_1EEEEEENS4_6LayoutISD_NS5_IJSC_NSA_ILi0EEESV_EEEEENS5_IJNS4_10UnderscoreESY_SY_EEEEENS4_13SM90_TMA_LOADENS4_14ComposedLayoutINS4_7SwizzleILi3ELi4ELi3EEENS4_18smem_ptr_flag_bitsILi16EEENSU_INS5_IJNSA_ILi8EEESH_EEENS5_IJSH_SC_EEEEEEEvNS4_8identityENS4_23SM90_TMA_LOAD_MULTICASTES1B_vS1C_EENS_8epilogue10collective18CollectiveEpilogueINS1F_22Sm90TmaWarpSpecializedILi4ELi2ELi16ELb1ELb0EEEJSI_NS5_IJNSA_ILi128EEENSA_ILi32EEEEEESJ_SK_SJ_SK_NS1F_6fusion15FusionCallbacksIS1J_NS1N_17LinCombPerRowBiasISJ_fSJ_SJ_fLi8ELNS_15FloatRoundStyleE2EEESI_S1M_JEEES11_NS12_INS13_ILi2ELi4ELi3EEES16_NSU_INS5_IJS17_S1L_EEENS5_IJS1L_SC_EEEEEEENS4_17SM75_U32x4_LDSM_NENS4_14SM90_TMA_STOREES1X_NS4_17SM90_U32x4_STSM_NENS4_9Copy_AtomIJS20_SJ_EEEvEEEvvEEEEvNT_6ParamsE --------------------------
	.section	.text._ZN7cutlass13device_kernelINS_4gemm6kernel13GemmUniversalIN4cute5tupleIJiiiiEEENS1_10collective13CollectiveMmaINS1_34MainloopSm90TmaGmmaWarpSpecializedILi4ENS5_IJNS4_1CILi2EEENSA_ILi1EEESC_EEENS1_35KernelTmaWarpSpecializedCooperativeEEENS5_IJNSA_ILi256EEENSA_ILi64EEESH_EEENS_6half_tENS5_IJlSC_lEEESJ_SK_NS4_8TiledMMAINS4_8MMA_AtomIJNS4_4SM904GMMA25MMA_64x64x16_F32F16F16_SSILNSO_5MajorE0ELSQ_0ELNSO_7ScaleInE1ELSR_1EEEEEENS4_6LayoutISD_NS5_IJSC_NSA_ILi0EEESV_EEEEENS5_IJNS4_10UnderscoreESY_SY_EEEEENS4_13SM90_TMA_LOADENS4_14ComposedLayoutINS4_7SwizzleILi3ELi4ELi3EEENS4_18smem_ptr_flag_bitsILi16EEENSU_INS5_IJNSA_ILi8EEESH_EEENS5_IJSH_SC_EEEEEEEvNS4_8identityENS4_23SM90_TMA_LOAD_MULTICASTES1B_vS1C_EENS_8epilogue10collective18CollectiveEpilogueINS1F_22Sm90TmaWarpSpecializedILi4ELi2ELi16ELb1ELb0EEEJSI_NS5_IJNSA_ILi128EEENSA_ILi32EEEEEESJ_SK_SJ_SK_NS1F_6fusion15FusionCallbacksIS1J_NS1N_17LinCombPerRowBiasISJ_fSJ_SJ_fLi8ELNS_15FloatRoundStyleE2EEESI_S1M_JEEES11_NS12_INS13_ILi2ELi4ELi3EEES16_NSU_INS5_IJS17_S1L_EEENS5_IJS1L_SC_EEEEEEENS4_17SM75_U32x4_LDSM_NENS4_14SM90_TMA_STOREES1X_NS4_17SM90_U32x4_STSM_NENS4_9Copy_AtomIJS20_SJ_EEEvEEEvvEEEEvNT_6ParamsE,"ax",@progbits
	.align	128
.text._ZN7cutlass13device_kernelINS_4gemm6kernel13GemmUniversalIN4cute5tupleIJiiiiEEENS1_10collective13CollectiveMmaINS1_34MainloopSm90TmaGmmaWarpSpecializedILi4ENS5_IJNS4_1CILi2EEENSA_ILi1EEESC_EEENS1_35KernelTmaWarpSpecializedCooperativeEEENS5_IJNSA_ILi256EEENSA_ILi64EEESH_EEENS_6half_tENS5_IJlSC_lEEESJ_SK_NS4_8TiledMMAINS4_8MMA_AtomIJNS4_4SM904GMMA25MMA_64x64x16_F32F16F16_SSILNSO_5MajorE0ELSQ_0ELNSO_7ScaleInE1ELSR_1EEEEEENS4_6LayoutISD_NS5_IJSC_NSA_ILi0EEESV_EEEEENS5_IJNS4_10UnderscoreESY_SY_EEEEENS4_13SM90_TMA_LOADENS4_14ComposedLayoutINS4_7SwizzleILi3ELi4ELi3EEENS4_18smem_ptr_flag_bitsILi16EEENSU_INS5_IJNSA_ILi8EEESH_EEENS5_IJSH_SC_EEEEEEEvNS4_8identityENS4_23SM90_TMA_LOAD_MULTICASTES1B_vS1C_EENS_8epilogue10collective18CollectiveEpilogueINS1F_22Sm90TmaWarpSpecializedILi4ELi2ELi16ELb1ELb0EEEJSI_NS5_IJNSA_ILi128EEENSA_ILi32EEEEEESJ_SK_SJ_SK_NS1F_6fusion15FusionCallbacksIS1J_NS1N_17LinCombPerRowBiasISJ_fSJ_SJ_fLi8ELNS_15FloatRoundStyleE2EEESI_S1M_JEEES11_NS12_INS13_ILi2ELi4ELi3EEES16_NSU_INS5_IJS17_S1L_EEENS5_IJS1L_SC_EEEEEEENS4_17SM75_U32x4_LDSM_NENS4_14SM90_TMA_STOREES1X_NS4_17SM90_U32x4_STSM_NENS4_9Copy_AtomIJS20_SJ_EEEvEEEvvEEEEvNT_6ParamsE:
        .type           _ZN7cutlass13device_kernelINS_4gemm6kernel13GemmUniversalIN4cute5tupleIJiiiiEEENS1_10collective13CollectiveMmaINS1_34MainloopSm90TmaGmmaWarpSpecializedILi4ENS5_IJNS4_1CILi2EEENSA_ILi1EEESC_EEENS1_35KernelTmaWarpSpecializedCooperativeEEENS5_IJNSA_ILi256EEENSA_ILi64EEESH_EEENS_6half_tENS5_IJlSC_lEEESJ_SK_NS4_8TiledMMAINS4_8MMA_AtomIJNS4_4SM904GMMA25MMA_64x64x16_F32F16F16_SSILNSO_5MajorE0ELSQ_0ELNSO_7ScaleInE1ELSR_1EEEEEENS4_6LayoutISD_NS5_IJSC_NSA_ILi0EEESV_EEEEENS5_IJNS4_10UnderscoreESY_SY_EEEEENS4_13SM90_TMA_LOADENS4_14ComposedLayoutINS4_7SwizzleILi3ELi4ELi3EEENS4_18smem_ptr_flag_bitsILi16EEENSU_INS5_IJNSA_ILi8EEESH_EEENS5_IJSH_SC_EEEEEEEvNS4_8identityENS4_23SM90_TMA_LOAD_MULTICASTES1B_vS1C_EENS_8epilogue10collective18CollectiveEpilogueINS1F_22Sm90TmaWarpSpecializedILi4ELi2ELi16ELb1ELb0EEEJSI_NS5_IJNSA_ILi128EEENSA_ILi32EEEEEESJ_SK_SJ_SK_NS1F_6fusion15FusionCallbacksIS1J_NS1N_17LinCombPerRowBiasISJ_fSJ_SJ_fLi8ELNS_15FloatRoundStyleE2EEESI_S1M_JEEES11_NS12_INS13_ILi2ELi4ELi3EEES16_NSU_INS5_IJS17_S1L_EEENS5_IJS1L_SC_EEEEEEENS4_17SM75_U32x4_LDSM_NENS4_14SM90_TMA_STOREES1X_NS4_17SM90_U32x4_STSM_NENS4_9Copy_AtomIJS20_SJ_EEEvEEEvvEEEEvNT_6ParamsE,@function
        .size           _ZN7cutlass13device_kernelINS_4gemm6kernel13GemmUniversalIN4cute5tupleIJiiiiEEENS1_10collective13CollectiveMmaINS1_34MainloopSm90TmaGmmaWarpSpecializedILi4ENS5_IJNS4_1CILi2EEENSA_ILi1EEESC_EEENS1_35KernelTmaWarpSpecializedCooperativeEEENS5_IJNSA_ILi256EEENSA_ILi64EEESH_EEENS_6half_tENS5_IJlSC_lEEESJ_SK_NS4_8TiledMMAINS4_8MMA_AtomIJNS4_4SM904GMMA25MMA_64x64x16_F32F16F16_SSILNSO_5MajorE0ELSQ_0ELNSO_7ScaleInE1ELSR_1EEEEEENS4_6LayoutISD_NS5_IJSC_NSA_ILi0EEESV_EEEEENS5_IJNS4_10UnderscoreESY_SY_EEEEENS4_13SM90_TMA_LOADENS4_14ComposedLayoutINS4_7SwizzleILi3ELi4ELi3EEENS4_18smem_ptr_flag_bitsILi16EEENSU_INS5_IJNSA_ILi8EEESH_EEENS5_IJSH_SC_EEEEEEEvNS4_8identityENS4_23SM90_TMA_LOAD_MULTICASTES1B_vS1C_EENS_8epilogue10collective18CollectiveEpilogueINS1F_22Sm90TmaWarpSpecializedILi4ELi2ELi16ELb1ELb0EEEJSI_NS5_IJNSA_ILi128EEENSA_ILi32EEEEEESJ_SK_SJ_SK_NS1F_6fusion15FusionCallbacksIS1J_NS1N_17LinCombPerRowBiasISJ_fSJ_SJ_fLi8ELNS_15FloatRoundStyleE2EEESI_S1M_JEEES11_NS12_INS13_ILi2ELi4ELi3EEES16_NSU_INS5_IJS17_S1L_EEENS5_IJS1L_SC_EEEEEEENS4_17SM75_U32x4_LDSM_NENS4_14SM90_TMA_STOREES1X_NS4_17SM90_U32x4_STSM_NENS4_9Copy_AtomIJS20_SJ_EEEvEEEvvEEEEvNT_6ParamsE,(.L_x_190 - _ZN7cutlass13device_kernelINS_4gemm6kernel13GemmUniversalIN4cute5tupleIJiiiiEEENS1_10collective13CollectiveMmaINS1_34MainloopSm90TmaGmmaWarpSpecializedILi4ENS5_IJNS4_1CILi2EEENSA_ILi1EEESC_EEENS1_35KernelTmaWarpSpecializedCooperativeEEENS5_IJNSA_ILi256EEENSA_ILi64EEESH_EEENS_6half_tENS5_IJlSC_lEEESJ_SK_NS4_8TiledMMAINS4_8MMA_AtomIJNS4_4SM904GMMA25MMA_64x64x16_F32F16F16_SSILNSO_5MajorE0ELSQ_0ELNSO_7ScaleInE1ELSR_1EEEEEENS4_6LayoutISD_NS5_IJSC_NSA_ILi0EEESV_EEEEENS5_IJNS4_10UnderscoreESY_SY_EEEEENS4_13SM90_TMA_LOADENS4_14ComposedLayoutINS4_7SwizzleILi3ELi4ELi3EEENS4_18smem_ptr_flag_bitsILi16EEENSU_INS5_IJNSA_ILi8EEESH_EEENS5_IJSH_SC_EEEEEEEvNS4_8identityENS4_23SM90_TMA_LOAD_MULTICASTES1B_vS1C_EENS_8epilogue10collective18CollectiveEpilogueINS1F_22Sm90TmaWarpSpecializedILi4ELi2ELi16ELb1ELb0EEEJSI_NS5_IJNSA_ILi128EEENSA_ILi32EEEEEESJ_SK_SJ_SK_NS1F_6fusion15FusionCallbacksIS1J_NS1N_17LinCombPerRowBiasISJ_fSJ_SJ_fLi8ELNS_15FloatRoundStyleE2EEESI_S1M_JEEES11_NS12_INS13_ILi2ELi4ELi3EEES16_NSU_INS5_IJS17_S1L_EEENS5_IJS1L_SC_EEEEEEENS4_17SM75_U32x4_LDSM_NENS4_14SM90_TMA_STOREES1X_NS4_17SM90_U32x4_STSM_NENS4_9Copy_AtomIJS20_SJ_EEEvEEEvvEEEEvNT_6ParamsE)
        .other          _ZN7cutlass13device_kernelINS_4gemm6kernel13GemmUniversalIN4cute5tupleIJiiiiEEENS1_10collective13CollectiveMmaINS1_34MainloopSm90TmaGmmaWarpSpecializedILi4ENS5_IJNS4_1CILi2EEENSA_ILi1EEESC_EEENS1_35KernelTmaWarpSpecializedCooperativeEEENS5_IJNSA_ILi256EEENSA_ILi64EEESH_EEENS_6half_tENS5_IJlSC_lEEESJ_SK_NS4_8TiledMMAINS4_8MMA_AtomIJNS4_4SM904GMMA25MMA_64x64x16_F32F16F16_SSILNSO_5MajorE0ELSQ_0ELNSO_7ScaleInE1ELSR_1EEEEEENS4_6LayoutISD_NS5_IJSC_NSA_ILi0EEESV_EEEEENS5_IJNS4_10UnderscoreESY_SY_EEEEENS4_13SM90_TMA_LOADENS4_14ComposedLayoutINS4_7SwizzleILi3ELi4ELi3EEENS4_18smem_ptr_flag_bitsILi16EEENSU_INS5_IJNSA_ILi8EEESH_EEENS5_IJSH_SC_EEEEEEEvNS4_8identityENS4_23SM90_TMA_LOAD_MULTICASTES1B_vS1C_EENS_8epilogue10collective18CollectiveEpilogueINS1F_22Sm90TmaWarpSpecializedILi4ELi2ELi16ELb1ELb0EEEJSI_NS5_IJNSA_ILi128EEENSA_ILi32EEEEEESJ_SK_SJ_SK_NS1F_6fusion15FusionCallbacksIS1J_NS1N_17LinCombPerRowBiasISJ_fSJ_SJ_fLi8ELNS_15FloatRoundStyleE2EEESI_S1M_JEEES11_NS12_INS13_ILi2ELi4ELi3EEES16_NSU_INS5_IJS17_S1L_EEENS5_IJS1L_SC_EEEEEEENS4_17SM75_U32x4_LDSM_NENS4_14SM90_TMA_STOREES1X_NS4_17SM90_U32x4_STSM_NENS4_9Copy_AtomIJS20_SJ_EEEvEEEvvEEEEvNT_6ParamsE,@"STO_CUDA_ENTRY STV_DEFAULT"
_ZN7cutlass13device_kernelINS_4gemm6kernel13GemmUniversalIN4cute5tupleIJiiiiEEENS1_10collective13CollectiveMmaINS1_34MainloopSm90TmaGmmaWarpSpecializedILi4ENS5_IJNS4_1CILi2EEENSA_ILi1EEESC_EEENS1_35KernelTmaWarpSpecializedCooperativeEEENS5_IJNSA_ILi256EEENSA_ILi64EEESH_EEENS_6half_tENS5_IJlSC_lEEESJ_SK_NS4_8TiledMMAINS4_8MMA_AtomIJNS4_4SM904GMMA25MMA_64x64x16_F32F16F16_SSILNSO_5MajorE0ELSQ_0ELNSO_7ScaleInE1ELSR_1EEEEEENS4_6LayoutISD_NS5_IJSC_NSA_ILi0EEESV_EEEEENS5_IJNS4_10UnderscoreESY_SY_EEEEENS4_13SM90_TMA_LOADENS4_14ComposedLayoutINS4_7SwizzleILi3ELi4ELi3EEENS4_18smem_ptr_flag_bitsILi16EEENSU_INS5_IJNSA_ILi8EEESH_EEENS5_IJSH_SC_EEEEEEEvNS4_8identityENS4_23SM90_TMA_LOAD_MULTICASTES1B_vS1C_EENS_8epilogue10collective18CollectiveEpilogueINS1F_22Sm90TmaWarpSpecializedILi4ELi2ELi16ELb1ELb0EEEJSI_NS5_IJNSA_ILi128EEENSA_ILi32EEEEEESJ_SK_SJ_SK_NS1F_6fusion15FusionCallbacksIS1J_NS1N_17LinCombPerRowBiasISJ_fSJ_SJ_fLi8ELNS_15FloatRoundStyleE2EEESI_S1M_JEEES11_NS12_INS13_ILi2ELi4ELi3EEES16_NSU_INS5_IJS17_S1L_EEENS5_IJS1L_SC_EEEEEEENS4_17SM75_U32x4_LDSM_NENS4_14SM90_TMA_STOREES1X_NS4_17SM90_U32x4_STSM_NENS4_9Copy_AtomIJS20_SJ_EEEvEEEvvEEEEvNT_6ParamsE:
[----:B------:R-:W1:Y:S01]  /*0000*/  LDC R1, c[0x0][0x28] ;  /* 0x00000a00ff017b82 */ /* 0x000e620000000800 */
[----:B------:R-:W2:Y:S07]  /*0010*/  S2R R18, SR_TID.X ;  /* 0x0000000000127919 */ /* 0x000eae0000002100 */
[----:B------:R-:W3:Y:S01]  /*0020*/  LDC.64 R4, c[0x0][0x588] ;  /* 0x00016200ff047b82 */ /* 0x000ee20000000a00 */
[----:B------:R-:W-:Y:S01]  /*0030*/  ELECT P0, URZ, PT ;  /* 0x00000000003f782f */ /* 0x000fe20003800000 */
[----:B------:R-:W-:Y:S01]  /*0040*/  BSSY B0, `(.L_x_0) ;  /* 0x0000016000007945 */ /* 0x000fe20003800000 */
[----:B--2---:R-:W-:-:S02]  /*0050*/  SHF.R.U32.HI R2, RZ, 0x5, R18 ;  /* 0x00000005ff027819 */ /* 0x004fc40000011612 */
[----:B------:R-:W-:-:S03]  /*0060*/  SHF.R.U32.HI R6, RZ, 0x7, R18 ;  /* 0x00000007ff067819 */ /* 0x000fc60000011612 */
[----:B------:R-:W2:Y:S04]  /*0070*/  SHFL.IDX PT, R0, R2, RZ, 0x1f ;  /* 0x00001fff02007589 */ /* 0x000ea800000e0000 */
[----:B------:R4:W1:Y:S01]  /*0080*/  SHFL.IDX PT, R10, R6, RZ, 0x1f ;  /* 0x00001fff060a7589 */ /* 0x00086200000e0000 */
[----:B--2---:R-:W-:Y:S02]  /*0090*/  ISETP.NE.OR P0, PT, R0, RZ, !P0 ;  /* 0x000000ff0000720c */ /* 0x004fe40004705670 */
[----:B------:R-:W-:-:S11]  /*00a0*/  SHF.R.S32.HI R3, RZ, 0x1f, R0 ;  /* 0x0000001fff037819 */ /* 0x000fd60000011400 */
[----:B-1-34-:R-:W-:Y:S05]  /*00b0*/  @P0 BRA `(.L_x_1) ;  /* 0x0000000000380947 */ /* 0x01afea0003800000 */
[----:B------:R-:W-:Y:S02]  /*00c0*/  ULDC.64 UR4, c[0x0][0x198] ;  /* 0x0000660000047ab9 */ /* 0x000fe40000000a00 */
[----:B------:R-:W-:Y:S02]  /*00d0*/  UIADD3 UR6, UP0, UR4, 0xf0, URZ ;  /* 0x000000f004067890 */ /* 0x000fe4000ff1e03f */
[----:B------:R-:W-:Y:S02]  /*00e0*/  UIADD3 UR8, UP1, UR4, 0x1f0, URZ ;  /* 0x000001f004087890 */ /* 0x000fe4000ff3e03f */
[----:B------:R-:W-:Y:S02]  /*00f0*/  UIADD3 UR10, UP2, UR4, 0x3f0, URZ ;  /* 0x000003f0040a7890 */ /* 0x000fe4000ff5e03f */
[----:B------:R-:W-:Y:S02]  /*0100*/  UIADD3 UR4, UP3, UR4, 0x4f0, URZ ;  /* 0x000004f004047890 */ /* 0x000fe4000ff7e03f */
[----:B------:R-:W-:-:S02]  /*0110*/  UIADD3.X UR7, URZ, UR5, URZ, UP0, !UPT ;  /* 0x000000053f077290 */ /* 0x000fc400087fe43f */
[----:B------:R-:W-:Y:S02]  /*0120*/  UIADD3.X UR9, URZ, UR5, URZ, UP1, !UPT ;  /* 0x000000053f097290 */ /* 0x000fe40008ffe43f */
[----:B------:R-:W-:Y:S02]  /*0130*/  UIADD3.X UR11, URZ, UR5, URZ, UP2, !UPT ;  /* 0x000000053f0b7290 */ /* 0x000fe400097fe43f */
[----:B------:R-:W-:-:S03]  /*0140*/  UIADD3.X UR5, URZ, UR5, URZ, UP3, !UPT ;  /* 0x000000053f057290 */ /* 0x000fc60009ffe43f */
[----:B------:R1:W-:Y:S02]  /*0150*/  UTMACCTL.PF [UR6] ;  /* 0x00000000060079b9 */ /* 0x0003e40008040000 */
[----:B------:R1:W-:Y:S02]  /*0160*/  UTMACCTL.PF [UR8] ;  /* 0x00000000080079b9 */ /* 0x0003e40008040000 */
[----:B------:R1:W-:Y:S02]  /*0170*/  UTMACCTL.PF [UR10] ;  /* 0x000000000a0079b9 */ /* 0x0003e40008040000 */
[----:B------:R1:W-:Y:S02]  /*0180*/  UTMACCTL.PF [UR4] ;  /* 0x00000000040079b9 */ /* 0x0003e40008040000 */
[----:B-1----:R-:W-:Y:S01]  /*0190*/  NOP ;  /* 0x0000000000007918 */ /* 0x002fe20000000000 */
.L_x_1:
[----:B------:R-:W-:Y:S05]  /*01a0*/  BSYNC B0 ;  /* 0x0000000000007941 */ /* 0x000fea0003800000 */
.L_x_0:
[----:B------:R-:W-:Y:S01]  /*01b0*/  ULDC.64 UR4, c[0x0][0x590] ;  /* 0x0001640000047ab9 */ /* 0x000fe20000000a00 */
[----:B------:R-:W-:Y:S01]  /*01c0*/  LEA.HI R3, R3, R0, RZ, 0x2 ;  /* 0x0000000003037211 */ /* 0x000fe200078f10ff */
[----:B------:R-:W-:Y:S01]  /*01d0*/  ULDC.64 UR42, c[0x0][0x208] ;  /* 0x00008200002a7ab9 */ /* 0x000fe20000000a00 */
[----:B------:R-:W-:Y:S01]  /*01e0*/  ISETP.NE.U32.AND P1, PT, RZ, UR4, PT ;  /* 0x00000004ff007c0c */ /* 0x000fe2000bf25070 */
[----:B------:R-:W-:Y:S01]  /*01f0*/  IMAD.MOV.U32 R6, RZ, RZ, R4 ;  /* 0x000000ffff067224 */ /* 0x000fe200078e0004 */
[----:B------:R-:W-:Y:S01]  /*0200*/  LOP3.LUT R3, R3, 0xfffffffc, RZ, 0xc0, !PT ;  /* 0xfffffffc03037812 */ /* 0x000fe200078ec0ff */
[----:B------:R-:W-:Y:S01]  /*0210*/  IMAD.MOV.U32 R7, RZ, RZ, R5 ;  /* 0x000000ffff077224 */ /* 0x000fe200078e0005 */
[----:B------:R-:W-:Y:S02]  /*0220*/  ISETP.NE.AND.EX P2, PT, RZ, UR5, PT, P1 ;  /* 0x00000005ff007c0c */ /* 0x000fe4000bf45310 */
[----:B------:R-:W-:Y:S01]  /*0230*/  PRMT R8, RZ, 0x7610, R8 ;  /* 0x00007610ff087816 */ /* 0x000fe20000000008 */
[----:B------:R-:W-:-:S10]  /*0240*/  IMAD.IADD R0, R0, 0x1, -R3 ;  /* 0x0000000100007824 */ /* 0x000fd400078e0a03 */
[----:B------:R-:W-:Y:S05]  /*0250*/  @P2 BRA `(.L_x_2) ;  /* 0x0000000000302947 */ /* 0x000fea0003800000 */
[----:B------:R-:W-:Y:S02]  /*0260*/  ULDC.64 UR6, c[0x0][0x588] ;  /* 0x0001620000067ab9 */ /* 0x000fe40000000a00 */
[----:B------:R-:W-:-:S04]  /*0270*/  ISETP.NE.U32.AND P0, PT, RZ, UR6, PT ;  /* 0x00000006ff007c0c */ /* 0x000fc8000bf05070 */
[----:B------:R-:W-:-:S13]  /*0280*/  ISETP.NE.AND.EX P0, PT, RZ, UR7, PT, P0 ;  /* 0x00000007ff007c0c */ /* 0x000fda000bf05300 */
[----:B------:R-:W-:Y:S05]  /*0290*/  @!P0 BRA `(.L_x_3) ;  /* 0x0000000000108947 */ /* 0x000fea0003800000 */
[----:B------:R-:W2:Y:S01]  /*02a0*/  LDG.E R3, desc[UR42][R6.64] ;  /* 0x0000002a06037981 */ /* 0x000ea2000c1e1900 */
[----:B------:R-:W-:Y:S01]  /*02b0*/  IMAD.MOV.U32 R8, RZ, RZ, 0x1 ;  /* 0x00000001ff087424 */ /* 0x000fe200078e00ff */
[----:B--2---:R-:W-:Y:S01]  /*02c0*/  FSETP.NEU.AND P3, PT, R3, RZ, PT ;  /* 0x000000ff0300720b */ /* 0x004fe20003f6d000 */
[----:B------:R-:W-:-:S12]  /*02d0*/  BRA `(.L_x_2) ;  /* 0x0000000000107947 */ /* 0x000fd80003800000 */
.L_x_3:
[----:B------:R-:W-:Y:S01]  /*02e0*/  ULDC UR6, c[0x0][0x580] ;  /* 0x0001600000067ab9 */ /* 0x000fe20000000800 */
[----:B------:R-:W-:Y:S01]  /*02f0*/  IMAD.MOV.U32 R8, RZ, RZ, 0x1 ;  /* 0x00000001ff087424 */ /* 0x000fe200078e00ff */
[----:B------:R-:W-:Y:S02]  /*0300*/  FSETP.NEU.AND P3, PT, RZ, UR6, PT ;  /* 0x00000006ff007c0b */ /* 0x000fe4000bf6d000 */
[----:B------:R-:W-:-:S11]  /*0310*/  CS2R R6, SRZ ;  /* 0x0000000000067805 */ /* 0x000fd6000001ff00 */
.L_x_2:
[----:B------:R-:W-:Y:S01]  /*0320*/  ISETP.NE.U32.AND P0, PT, R6, RZ, PT ;  /* 0x000000ff0600720c */ /* 0x000fe20003f05070 */
[----:B------:R-:W-:Y:S01]  /*0330*/  IMAD.MOV.U32 R3, RZ, RZ, 0x1 ;  /* 0x00000001ff037424 */ /* 0x000fe200078e00ff */
[----:B------:R-:W-:Y:S02]  /*0340*/  ISETP.NE.AND.EX P1, PT, RZ, UR5, PT, P1 ;  /* 0x00000005ff007c0c */ /* 0x000fe4000bf25310 */
[----:B------:R-:W-:-:S13]  /*0350*/  ISETP.NE.AND.EX P0, PT, R7, RZ, PT, P0 ;  /* 0x000000ff0700720c */ /* 0x000fda0003f05300 */
[----:B------:R-:W-:Y:S05]  /*0360*/  @P0 BRA P1, `(.L_x_4) ;  /* 0x0000000000300947 */ /* 0x000fea0000800000 */
[----:B------:R-:W-:Y:S02]  /*0370*/  ISETP.NE.U32.AND P1, PT, RZ, UR4, PT ;  /* 0x00000004ff007c0c */ /* 0x000fe4000bf25070 */
[----:B------:R-:W-:Y:S02]  /*0380*/  ISETP.NE.U32.AND P0, PT, R6, RZ, PT ;  /* 0x000000ff0600720c */ /* 0x000fe40003f05070 */
[----:B------:R-:W-:Y:S02]  /*0390*/  ISETP.NE.AND.EX P1, PT, RZ, UR5, PT, P1 ;  /* 0x00000005ff007c0c */ /* 0x000fe4000bf25310 */
[----:B------:R-:W-:Y:S02]  /*03a0*/  PRMT R3, R8, 0x9910, RZ ;  /* 0x0000991008037816 */ /* 0x000fe400000000ff */
[----:B------:R-:W-:Y:S02]  /*03b0*/  ISETP.NE.AND.EX P0, PT, R7, RZ, PT, P0 ;  /* 0x000000ff0700720c */ /* 0x000fe40003f05300 */
[----:B------:R-:W-:-:S02]  /*03c0*/  ISETP.NE.AND P4, PT, R3, RZ, PT ;  /* 0x000000ff0300720c */ /* 0x000fc40003f85270 */
[----:B------:R-:W-:Y:S02]  /*03d0*/  SEL R6, RZ, 0xffffffff, P3 ;  /* 0xffffffffff067807 */ /* 0x000fe40001800000 */
[----:B------:R-:W-:-:S04]  /*03e0*/  SEL R3, RZ, 0xffffffff, P0 ;  /* 0xffffffffff037807 */ /* 0x000fc80000000000 */
[----:B------:R-:W-:-:S04]  /*03f0*/  @P1 SEL R6, R3, R6, !P4 ;  /* 0x0000000603061207 */ /* 0x000fc80006000000 */
[----:B------:R-:W-:-:S04]  /*0400*/  LOP3.LUT R6, R6, 0x1, RZ, 0xc0, !PT ;  /* 0x0000000106067812 */ /* 0x000fc800078ec0ff */
[----:B------:R-:W-:-:S04]  /*0410*/  ISETP.NE.U32.AND P0, PT, R6, 0x1, PT ;  /* 0x000000010600780c */ /* 0x000fc80003f05070 */
[----:B------:R-:W-:-:S09]  /*0420*/  SEL R3, RZ, 0x1, !P0 ;  /* 0x00000001ff037807 */ /* 0x000fd20004000000 */
.L_x_4:
[----:B------:R-:W1:Y:S02]  /*0430*/  SHFL.IDX PT, R7, R2, RZ, 0x1f ;  /* 0x00001fff02077589 */ /* 0x000e6400000e0000 */
[----:B-1----:R-:W-:-:S13]  /*0440*/  ISETP.NE.AND P0, PT, R7, RZ, PT ;  /* 0x000000ff0700720c */ /* 0x002fda0003f05270 */
[----:B------:R-:W-:Y:S05]  /*0450*/  @P0 BRA `(.L_x_5) ;  /* 0x0000000000580947 */ /* 0x000fea0003800000 */
[----:B------:R-:W1:Y:S01]  /*0460*/  S2UR UR8, SR_CgaCtaId ;  /* 0x00000000000879c3 */ /* 0x000e620000008800 */
[----:B------:R-:W-:Y:S01]  /*0470*/  UMOV UR4, 0x400 ;  /* 0x0000040000047882 */ /* 0x000fe20000000000 */
[----:B------:R-:W-:Y:S01]  /*0480*/  UMOV UR5, 0x1 ;  /* 0x0000000100057882 */ /* 0x000fe20000000000 */
[----:B------:R-:W-:Y:S01]  /*0490*/  UMOV UR6, 0x4 ;  /* 0x0000000400067882 */ /* 0x000fe20000000000 */
[----:B------:R-:W-:Y:S01]  /*04a0*/  ELECT P0, URZ, PT ;  /* 0x00000000003f782f */ /* 0x000fe20003800000 */
[----:B------:R-:W-:-:S04]  /*04b0*/  UIADD3 UR6, -UR6, 0x100000, URZ ;  /* 0x0010000006067890 */ /* 0x000fc8000fffe13f */
[----:B------:R-:W-:Y:S02]  /*04c0*/  USHF.L.U32 UR7, UR6, 0xb, URZ ;  /* 0x0000000b06077899 */ /* 0x000fe4000800063f */
[----:B------:R-:W-:Y:S02]  /*04d0*/  USHF.L.U32 UR6, UR6, 0x1, URZ ;  /* 0x0000000106067899 */ /* 0x000fe4000800063f */
[----:B-1----:R-:W-:Y:S02]  /*04e0*/  ULEA UR8, UR8, UR4, 0x18 ;  /* 0x0000000408087291 */ /* 0x002fe4000f8ec03f */
[----:B------:R-:W-:-:S04]  /*04f0*/  UIADD3 UR4, -UR5, 0x100000, URZ ;  /* 0x0010000005047890 */ /* 0x000fc8000fffe13f */
[----:B------:R-:W-:Y:S02]  /*0500*/  USHF.L.U32 UR5, UR4, 0xb, URZ ;  /* 0x0000000b04057899 */ /* 0x000fe4000800063f */
[----:B------:R-:W-:Y:S01]  /*0510*/  USHF.L.U32 UR4, UR4, 0x1, URZ ;  /* 0x0000000104047899 */ /* 0x000fe2000800063f */
[----:B------:R-:W1:Y:S11]  /*0520*/  FENCE.VIEW.ASYNC.S ;  /* 0x00000000000073c6 */ /* 0x000e760000000000 */
[----:B-1----:R1:W2:Y:S01]  /*0530*/  SYNCS.EXCH.64 URZ, [UR8], UR4 ;  /* 0x00000004083f75b2 */ /* 0x0022a20008000100 */
[----:B------:R1:W3:Y:S01]  /*0540*/  SYNCS.EXCH.64 URZ, [UR8+0x20], UR6 ;  /* 0x00002006083f75b2 */ /* 0x0002e20008000100 */
[----:B------:R1:W4:Y:S01]  /*0550*/  SYNCS.EXCH.64 URZ, [UR8+0x8], UR4 ;  /* 0x00000804083f75b2 */ /* 0x0003220008000100 */
[----:B------:R1:W1:Y:S01]  /*0560*/  SYNCS.EXCH.64 URZ, [UR8+0x28], UR6 ;  /* 0x00002806083f75b2 */ /* 0x0002620008000100 */
[----:B------:R1:W1:Y:S01]  /*0570*/  SYNCS.EXCH.64 URZ, [UR8+0x10], UR4 ;  /* 0x00001004083f75b2 */ /* 0x0002620008000100 */
[----:B------:R1:W1:Y:S01]  /*0580*/  SYNCS.EXCH.64 URZ, [UR8+0x30], UR6 ;  /* 0x00003006083f75b2 */ /* 0x0002620008000100 */
[----:B------:R1:W1:Y:S01]  /*0590*/  SYNCS.EXCH.64 URZ, [UR8+0x18], UR4 ;  /* 0x00001804083f75b2 */ /* 0x0002620008000100 */
[----:B------:R1:W1:Y:S01]  /*05a0*/  SYNCS.EXCH.64 URZ, [UR8+0x38], UR6 ;  /* 0x00003806083f75b2 */ /* 0x0002620008000100 */
[----:B------:R-:W-:Y:S01]  /*05b0*/  NOP ;  /* 0x0000000000007918 */ /* 0x000fe20000000000 */
.L_x_5:
[----:B------:R-:W5:Y:S01]  /*05c0*/  SHFL.IDX PT, R6, R2, RZ, 0x1f ;  /* 0x00001fff02067589 */ /* 0x000f6200000e0000 */
[----:B------:R-:W-:Y:S01]  /*05d0*/  NOP ;  /* 0x0000000000007918 */ /* 0x000fe20000000000 */
[----:B-----5:R-:W-:-:S13]  /*05e0*/  ISETP.NE.AND P0, PT, R6, RZ, PT ;  /* 0x000000ff0600720c */ /* 0x020fda0003f05270 */
[----:B------:R-:W-:Y:S05]  /*05f0*/  @P0 BRA `(.L_x_6) ;  /* 0x0000000000580947 */ /* 0x000fea0003800000 */
[----:B-1----:R-:W1:Y:S01]  /*0600*/  S2UR UR5, SR_CgaCtaId ;  /* 0x00000000000579c3 */ /* 0x002e620000008800 */
[----:B------:R-:W-:Y:S01]  /*0610*/  UMOV UR4, 0x400 ;  /* 0x0000040000047882 */ /* 0x000fe20000000000 */
[----:B------:R-:W-:Y:S01]  /*0620*/  UMOV UR6, 0x20 ;  /* 0x0000002000067882 */ /* 0x000fe20000000000 */
[----:B------:R-:W-:Y:S01]  /*0630*/  UMOV UR7, 0x100 ;  /* 0x0000010000077882 */ /* 0x000fe20000000000 */
[----:B------:R-:W-:Y:S01]  /*0640*/  ELECT P0, URZ, PT ;  /* 0x00000000003f782f */ /* 0x000fe20003800000 */
[----:B-1----:R-:W-:Y:S02]  /*0650*/  ULEA UR8, UR5, UR4, 0x18 ;  /* 0x0000000405087291 */ /* 0x002fe4000f8ec03f */
[----:B------:R-:W-:-:S04]  /*0660*/  UIADD3 UR4, -UR6, 0x100000, URZ ;  /* 0x0010000006047890 */ /* 0x000fc8000fffe13f */
[----:B------:R-:W-:Y:S02]  /*0670*/  USHF.L.U32 UR5, UR4, 0xb, URZ ;  /* 0x0000000b04057899 */ /* 0x000fe4000800063f */
[----:B------:R-:W-:Y:S02]  /*0680*/  USHF.L.U32 UR4, UR4, 0x1, URZ ;  /* 0x0000000104047899 */ /* 0x000fe4000800063f */
[----:B------:R-:W-:-:S04]  /*0690*/  UIADD3 UR6, -UR7, 0x100000, URZ ;  /* 0x0010000007067890 */ /* 0x000fc8000fffe13f */
[----:B------:R-:W-:Y:S02]  /*06a0*/  USHF.L.U32 UR7, UR6, 0xb, URZ ;  /* 0x0000000b06077899 */ /* 0x000fe4000800063f */
[----:B------:R-:W-:Y:S01]  /*06b0*/  USHF.L.U32 UR6, UR6, 0x1, URZ ;  /* 0x0000000106067899 */ /* 0x000fe2000800063f */
[----:B------:R-:W1:Y:S03]  /*06c0*/  FENCE.VIEW.ASYNC.S ;  /* 0x00000000000073c6 */ /* 0x000e660000000000 */
[----:B-1----:R1:W1:Y:S08]  /*06d0*/  SYNCS.EXCH.64 URZ, [UR8+0x40], UR4 ;  /* 0x00004004083f75b2 */ /* 0x0022700008000100 */
[----:B------:R1:W1:Y:S01]  /*06e0*/  SYNCS.EXCH.64 URZ, [UR8+0x60], UR6 ;  /* 0x00006006083f75b2 */ /* 0x0002620008000100 */
[----:B------:R1:W1:Y:S01]  /*06f0*/  SYNCS.EXCH.64 URZ, [UR8+0x48], UR4 ;  /* 0x00004804083f75b2 */ /* 0x0002620008000100 */
[----:B------:R1:W1:Y:S01]  /*0700*/  SYNCS.EXCH.64 URZ, [UR8+0x68], UR6 ;  /* 0x00006806083f75b2 */ /* 0x0002620008000100 */
[----:B------:R1:W1:Y:S01]  /*0710*/  SYNCS.EXCH.64 URZ, [UR8+0x50], UR4 ;  /* 0x00005004083f75b2 */ /* 0x0002620008000100 */
[----:B------:R1:W1:Y:S01]  /*0720*/  SYNCS.EXCH.64 URZ, [UR8+0x70], UR6 ;  /* 0x00007006083f75b2 */ /* 0x0002620008000100 */
[----:B------:R1:W1:Y:S01]  /*0730*/  SYNCS.EXCH.64 URZ, [UR8+0x58], UR4 ;  /* 0x00005804083f75b2 */ /* 0x0002620008000100 */
[----:B------:R1:W1:Y:S01]  /*0740*/  SYNCS.EXCH.64 URZ, [UR8+0x78], UR6 ;  /* 0x00007806083f75b2 */ /* 0x0002620008000100 */
[----:B------:R-:W-:Y:S01]  /*0750*/  NOP ;  /* 0x0000000000007918 */ /* 0x000fe20000000000 */
.L_x_6:
[----:B------:R-:W-:Y:S01]  /*0760*/  SHF.R.S32.HI R9, RZ, 0x1f, R18 ;  /* 0x0000001fff097819 */ /* 0x000fe20000011412 */
[----:B------:R-:W5:Y:S01]  /*0770*/  SHFL.IDX PT, R2, R2, RZ, 0x1f ;  /* 0x00001fff02027589 */ /* 0x000f6200000e0000 */
[----:B-1----:R-:W1:Y:S01]  /*0780*/  S2UR UR8, SR_CTAID.X ;  /* 0x00000000000879c3 */ /* 0x002e620000002500 */
[----:B------:R-:W-:Y:S02]  /*0790*/  ELECT P0, URZ, PT ;  /* 0x00000000003f782f */ /* 0x000fe40003800000 */
[----:B------:R-:W-:Y:S01]  /*07a0*/  LEA.HI R9, R9, R18, RZ, 0x7 ;  /* 0x0000001209097211 */ /* 0x000fe200078f38ff */
[----:B------:R-:W2:Y:S01]  /*07b0*/  S2R R6, SR_CTAID.Y ;  /* 0x0000000000067919 */ /* 0x000ea20000002600 */
[----:B------:R-:W-:Y:S01]  /*07c0*/  SHF.R.S32.HI R12, RZ, 0x1f, R7 ;  /* 0x0000001fff0c7819 */ /* 0x000fe20000011407 */
[----:B------:R-:W-:Y:S01]  /*07d0*/  ULDC UR4, c[0x0][0x150] ;  /* 0x0000540000047ab9 */ /* 0x000fe20000000800 */
[----:B------:R-:W-:Y:S01]  /*07e0*/  LOP3.LUT R9, R9, 0xffffff80, RZ, 0xc0, !PT ;  /* 0xffffff8009097812 */ /* 0x000fe200078ec0ff */
[----:B------:R-:W-:Y:S01]  /*07f0*/  IMAD.MOV.U32 R89, RZ, RZ, 0x1 ;  /* 0x00000001ff597424 */ /* 0x000fe200078e00ff */
[----:B------:R-:W-:Y:S01]  /*0800*/  LEA.HI R12, R12, R7, RZ, 0x2 ;  /* 0x000000070c0c7211 */ /* 0x000fe200078f10ff */
[----:B------:R-:W-:Y:S01]  /*0810*/  NOP ;  /* 0x0000000000007918 */ /* 0x000fe20000000000 */
[----:B------:R-:W-:Y:S01]  /*0820*/  ISETP.NE.AND P4, PT, R0, RZ, PT ;  /* 0x000000ff0000720c */ /* 0x000fe20003f85270 */
[----:B------:R-:W-:Y:S01]  /*0830*/  IMAD.IADD R11, R18, 0x1, -R9 ;  /* 0x00000001120b7824 */ /* 0x000fe200078e0a09 */
[----:B------:R-:W-:Y:S01]  /*0840*/  LOP3.LUT R12, R12, 0x3ffffffc, RZ, 0xc0, !PT ;  /* 0x3ffffffc0c0c7812 */ /* 0x000fe200078ec0ff */
[----:B------:R-:W-:Y:S01]  /*0850*/  UMOV UR37, 0x1 ;  /* 0x0000000100257882 */ /* 0x000fe20000000000 */
[----:B------:R-:W-:-:S02]  /*0860*/  ISETP.NE.AND P5, PT, R10, RZ, PT ;  /* 0x000000ff0a00720c */ /* 0x000fc40003fa5270 */
[----:B------:R-:W-:Y:S01]  /*0870*/  SHF.R.S32.HI R8, RZ, 0x1f, R11 ;  /* 0x0000001fff087819 */ /* 0x000fe2000001140b */
[----:B------:R-:W-:-:S03]  /*0880*/  IMAD.IADD R12, R7, 0x1, -R12 ;  /* 0x00000001070c7824 */ /* 0x000fc600078e0a0c */
[----:B------:R-:W-:Y:S02]  /*0890*/  LEA.HI R8, R8, R11, RZ, 0x3 ;  /* 0x0000000b08087211 */ /* 0x000fe400078f18ff */
[----:B-----5:R-:W-:Y:S02]  /*08a0*/  ISETP.NE.OR P0, PT, R2, RZ, !P0 ;  /* 0x000000ff0200720c */ /* 0x020fe40004705670 */
[----:B-1----:R-:W-:Y:S02]  /*08b0*/  I2FP.F32.U32 R13, UR8 ;  /* 0x00000008000d7c45 */ /* 0x002fe40008201000 */
[--C-:B------:R-:W-:Y:S02]  /*08c0*/  SHF.R.S32.HI R2, RZ, 0x3, R8.reuse ;  /* 0x00000003ff027819 */ /* 0x100fe40000011408 */
[----:B------:R-:W-:Y:S01]  /*08d0*/  SHF.R.S32.HI R9, RZ, 0x1f, R8 ;  /* 0x0000001fff097819 */ /* 0x000fe20000011408 */
[----:B------:R-:W-:Y:S01]  /*08e0*/  FMUL R13, R13, UR4 ;  /* 0x000000040d0d7c20 */ /* 0x000fe20008400000 */
[----:B------:R-:W1:Y:S01]  /*08f0*/  LDC R8, c[0x0][0x144] ;  /* 0x00005100ff087b82 */ /* 0x000e620000000800 */
[----:B------:R-:W-:Y:S01]  /*0900*/  ULDC UR4, c[0x0][0x154] ;  /* 0x0000550000047ab9 */ /* 0x000fe20000000800 */
[----:B------:R-:W-:-:S02]  /*0910*/  LEA.HI R9, R9, R2, RZ, 0x2 ;  /* 0x0000000209097211 */ /* 0x000fc400078f10ff */
[----:B--2---:R-:W-:Y:S01]  /*0920*/  I2FP.F32.U32 R14, R6 ;  /* 0x00000006000e7245 */ /* 0x004fe20000201000 */
[----:B------:R-:W2:Y:S01]  /*0930*/  F2I.U32.TRUNC.NTZ R13, R13 ;  /* 0x0000000d000d7305 */ /* 0x000ea2000020f000 */
[----:B------:R-:W-:Y:S01]  /*0940*/  LOP3.LUT R9, R9, 0xfffffffc, RZ, 0xc0, !PT ;  /* 0xfffffffc09097812 */ /* 0x000fe200078ec0ff */
[----:B------:R-:W-:Y:S01]  /*0950*/  VOTEU.ALL UP0, P0 ;  /* 0x00000000003f7886 */ /* 0x000fe20000000000 */
[----:B------:R-:W-:Y:S01]  /*0960*/  VOTEU.ALL UP1, P0 ;  /* 0x00000000003f7886 */ /* 0x000fe20000020000 */
[----:B------:R-:W-:Y:S01]  /*0970*/  FMUL R14, R14, UR4 ;  /* 0x000000040e0e7c20 */ /* 0x000fe20008400000 */
[----:B------:R-:W-:Y:S01]  /*0980*/  UMOV UR4, 0x20 ;  /* 0x0000002000047882 */ /* 0x000fe20000000000 */
[----:B------:R-:W-:Y:S01]  /*0990*/  IMAD.IADD R9, R2, 0x1, -R9 ;  /* 0x0000000102097824 */ /* 0x000fe200078e0a09 */
[----:B------:R-:W5:Y:S01]  /*09a0*/  @!UP0 S2UR UR7, SR_CgaCtaId ;  /* 0x00000000000789c3 */ /* 0x000f620000008800 */
[----:B------:R-:W-:Y:S01]  /*09b0*/  @!UP0 UMOV UR6, 0x400 ;  /* 0x0000040000068882 */ /* 0x000fe20000000000 */
[----:B------:R-:W-:-:S04]  /*09c0*/  @!UP0 UIADD3 UR4, -UR4, 0x100000, URZ ;  /* 0x0010000004048890 */ /* 0x000fc8000fffe13f */
[----:B------:R-:W-:Y:S02]  /*09d0*/  @!UP0 USHF.L.U32 UR5, UR4, 0xb, URZ ;  /* 0x0000000b04058899 */ /* 0x000fe4000800063f */
[----:B------:R-:W-:Y:S01]  /*09e0*/  @!UP0 USHF.L.U32 UR4, UR4, 0x1, URZ ;  /* 0x0000000104048899 */ /* 0x000fe2000800063f */
[----:B------:R-:W-:Y:S01]  /*09f0*/  IMAD R12, R12, 0x4, R9 ;  /* 0x000000040c0c7824 */ /* 0x000fe200078e0209 */
[----:B------:R-:W3:Y:S04]  /*0a00*/  F2I.U32.TRUNC.NTZ R14, R14 ;  /* 0x0000000e000e7305 */ /* 0x000ee8000020f000 */
[----:B------:R-:W-:Y:S01]  /*0a10*/  LEA.HI R2, R12, R12, RZ, 0x1 ;  /* 0x0000000c0c027211 */ /* 0x000fe200078f08ff */
[----:B--2---:R-:W-:Y:S01]  /*0a20*/  IMAD.MOV R15, RZ, RZ, -R13 ;  /* 0x000000ffff0f7224 */ /* 0x004fe200078e0a0d */
[----:B------:R-:W2:Y:S02]  /*0a30*/  LDC R9, c[0x0][0x148] ;  /* 0x00005200ff097b82 */ /* 0x000ea40000000800 */
[----:B------:R-:W-:Y:S01]  /*0a40*/  LOP3.LUT R13, R2, 0xfffffffe, RZ, 0xc0, !PT ;  /* 0xfffffffe020d7812 */ /* 0x000fe200078ec0ff */
[----:B-1----:R-:W-:-:S04]  /*0a50*/  IMAD R8, R8, R15, UR8 ;  /* 0x0000000808087e24 */ /* 0x002fc8000f8e020f */
[----:B------:R-:W-:Y:S01]  /*0a60*/  IMAD.IADD R13, R12, 0x1, -R13 ;  /* 0x000000010c0d7824 */ /* 0x000fe200078e0a0d */
[----:B------:R-:W1:Y:S01]  /*0a70*/  LDC R15, c[0x0][0x140] ;  /* 0x00005000ff0f7b82 */ /* 0x000e620000000800 */
[----:B---3--:R-:W-:-:S03]  /*0a80*/  IMAD.MOV R23, RZ, RZ, -R14 ;  /* 0x000000ffff177224 */ /* 0x008fc600078e0a0e */
[----:B------:R-:W-:Y:S01]  /*0a90*/  ISETP.NE.AND P1, PT, R13, R8, PT ;  /* 0x000000080d00720c */ /* 0x000fe20003f25270 */
[C---:B------:R-:W-:Y:S01]  /*0aa0*/  IMAD.SHL.U32 R13, R12.reuse, 0x4, RZ ;  /* 0x000000040c0d7824 */ /* 0x040fe200078e00ff */
[----:B-----5:R-:W-:Y:S01]  /*0ab0*/  @!UP0 ULEA UR6, UR7, UR6, 0x18 ;  /* 0x0000000607068291 */ /* 0x020fe2000f8ec03f */
[----:B------:R-:W-:Y:S01]  /*0ac0*/  VOTEU.ALL UP0, P0 ;  /* 0x00000000003f7886 */ /* 0x000fe20000000000 */
[----:B------:R-:W-:Y:S02]  /*0ad0*/  LOP3.LUT P0, RZ, R11, 0x7, RZ, 0xc0, !PT ;  /* 0x000000070bff7812 */ /* 0x000fe4000780c0ff */
[----:B------:R-:W-:Y:S01]  /*0ae0*/  LOP3.LUT R88, R12, 0xc, R13, 0x78, !PT ;  /* 0x0000000c0c587812 */ /* 0x000fe200078e780d */
[----:B------:R-:W-:-:S03]  /*0af0*/  VIADD R12, R10, 0xffffffff ;  /* 0xffffffff0a0c7836 */ /* 0x000fc60000000000 */
[C---:B------:R-:W-:Y:S01]  /*0b00*/  ISETP.LT.U32.AND P0, PT, R88.reuse, 0x2, !P0 ;  /* 0x000000025800780c */ /* 0x040fe20004701070 */
[----:B--2---:R-:W-:Y:S02]  /*0b10*/  IMAD R13, R9, R23, R6 ;  /* 0x00000017090d7224 */ /* 0x004fe400078e0206 */
[----:B------:R-:W-:Y:S01]  /*0b20*/  @P1 LEA.HI R2, R88, R88, RZ, 0x1 ;  /* 0x0000005858021211 */ /* 0x000fe200078f08ff */
[----:B------:R-:W2:Y:S02]  /*0b30*/  FENCE.VIEW.ASYNC.S ;  /* 0x00000000000073c6 */ /* 0x000ea40000000000 */
[----:B--2---:R2:W3:Y:S01]  /*0b40*/  @!UP0 SYNCS.EXCH.64 URZ, [UR6+0x80], UR4 ;  /* 0x00008004063f85b2 */ /* 0x0044e20008000100 */
[----:B------:R-:W-:Y:S02]  /*0b50*/  @P1 SHF.R.S32.HI R2, RZ, 0x1, R2 ;  /* 0x00000001ff021819 */ /* 0x000fe40000011402 */
[----:B-1----:R-:W-:Y:S02]  /*0b60*/  ISETP.EQ.U32.AND P3, PT, R15, 0x1, PT ;  /* 0x000000010f00780c */ /* 0x002fe40003f62070 */
[----:B------:R-:W-:-:S02]  /*0b70*/  @P1 ISETP.NE.AND P6, PT, R2, R13, PT ;  /* 0x0000000d0200120c */ /* 0x000fc40003fc5270 */
[----:B------:R-:W-:Y:S02]  /*0b80*/  SEL R2, RZ, 0x1, !P0 ;  /* 0x00000001ff027807 */ /* 0x000fe40004000000 */
[----:B------:R-:W-:Y:S02]  /*0b90*/  @P1 SEL R89, RZ, 0x1, P6 ;  /* 0x00000001ff591807 */ /* 0x000fe40003000000 */
[C---:B------:R-:W-:Y:S02]  /*0ba0*/  ISETP.EQ.OR P1, PT, R0.reuse, 0x3, !P4 ;  /* 0x000000030000780c */ /* 0x040fe40006722670 */
[----:B------:R-:W-:Y:S01]  /*0bb0*/  ISETP.EQ.AND P6, PT, R0, 0x2, !P5 ;  /* 0x000000020000780c */ /* 0x000fe20006fc2270 */
[----:B------:R2:W1:Y:S01]  /*0bc0*/  @!UP1 SYNCS.EXCH.64 URZ, [UR6+0x88], UR4 ;  /* 0x00008804063f95b2 */ /* 0x0004620008000100 */
[----:B------:R-:W-:Y:S01]  /*0bd0*/  ISETP.EQ.AND P1, PT, R10, RZ, P1 ;  /* 0x000000ff0a00720c */ /* 0x000fe20000f22270 */
[----:B------:R-:W-:Y:S01]  /*0be0*/  NOP ;  /* 0x0000000000007918 */ /* 0x000fe20000000000 */
[----:B------:R-:W-:-:S02]  /*0bf0*/  ISETP.GE.U32.AND P0, PT, R12, 0x2, PT ;  /* 0x000000020c00780c */ /* 0x000fc40003f06070 */
[----:B------:R-:W-:Y:S02]  /*0c00*/  SEL R19, RZ, 0x1, !P6 ;  /* 0x00000001ff137807 */ /* 0x000fe40007000000 */
[----:B------:R-:W-:Y:S02]  /*0c10*/  SEL R22, RZ, 0x1, !P1 ;  /* 0x00000001ff167807 */ /* 0x000fe40004800000 */
[----:B------:R-:W-:Y:S02]  /*0c20*/  LOP3.LUT R89, R89, R2, RZ, 0xc0, !PT ;  /* 0x0000000259597212 */ /* 0x000fe400078ec0ff */
[----:B------:R-:W-:Y:S02]  /*0c30*/  SEL R19, R19, 0x2, P0 ;  /* 0x0000000213137807 */ /* 0x000fe40000000000 */
[----:B------:R-:W-:Y:S01]  /*0c40*/  SEL R22, R22, 0x2, P0 ;  /* 0x0000000216167807 */ /* 0x000fe20000000000 */
[----:B--23--:R-:W-:Y:S06]  /*0c50*/  @!P3 BRA `(.L_x_7) ;  /* 0x000000000008b947 */ /* 0x00cfec0003800000 */
[----:B-1--4-:R-:W-:Y:S01]  /*0c60*/  UCGABAR_ARV ;  /* 0x00000000000079c7 */ /* 0x012fe20008000000 */
[----:B------:R-:W-:Y:S05]  /*0c70*/  BRA `(.L_x_8) ;  /* 0x0000000000047947 */ /* 0x000fea0003800000 */
.L_x_7:
[----:B-1--4-:R-:W-:Y:S01]  /*0c80*/  NOP ;  /* 0x0000000000007918 */ /* 0x012fe20000000000 */
.L_x_8:
[----:B------:R-:W1:Y:S01]  /*0c90*/  LDC R2, c[0x0][0x904] ;  /* 0x00024100ff027b82 */ /* 0x000e620000000800 */
[----:B------:R-:W-:Y:S01]  /*0ca0*/  MOV R10, UR8 ;  /* 0x00000008000a7c02 */ /* 0x000fe20008000f00 */
[----:B------:R-:W-:Y:S01]  /*0cb0*/  IMAD.MOV.U32 R11, RZ, RZ, RZ ;  /* 0x000000ffff0b7224 */ /* 0x000fe200078e00ff */
[----:B-1----:R-:W-:-:S04]  /*0cc0*/  ISETP.NE.AND P1, PT, R2, 0x1, PT ;  /* 0x000000010200780c */ /* 0x002fc80003f25270 */
[----:B------:R-:W-:-:S09]  /*0cd0*/  P2R R7, PR, RZ, 0x2 ;  /* 0x00000002ff077803 */ /* 0x000fd20000000000 */
[----:B------:R-:W1:Y:S01]  /*0ce0*/  @P1 LDC R17, c[0x0][0x10] ;  /* 0x00000400ff111b82 */ /* 0x000e620000000800 */
[----:B------:R-:W-:Y:S02]  /*0cf0*/  @P1 IMAD.MOV.U32 R7, RZ, RZ, RZ ;  /* 0x000000ffff071224 */ /* 0x000fe400078e00ff */
[----:B------:R-:W-:-:S05]  /*0d00*/  @P1 IMAD.MOV.U32 R15, RZ, RZ, RZ ;  /* 0x000000ffff0f1224 */ /* 0x000fca00078e00ff */
[----:B------:R-:W2:Y:S01]  /*0d10*/  @!P1 LDC R13, c[0x0][0xc] ;  /* 0x00000300ff0d9b82 */ /* 0x000ea20000000800 */
[----:B------:R-:W-:Y:S01]  /*0d20*/  ULDC UR4, c[0x0][0xc] ;  /* 0x0000030000047ab9 */ /* 0x000fe20000000800 */
[----:B------:R-:W-:Y:S01]  /*0d30*/  ULDC UR5, c[0x0][0x10] ;  /* 0x0000040000057ab9 */ /* 0x000fe20000000800 */
[----:B------:R-:W-:Y:S01]  /*0d40*/  ULDC UR6, c[0x0][0x14] ;  /* 0x0000050000067ab9 */ /* 0x000fe20000000800 */
[----:B------:R-:W-:-:S04]  /*0d50*/  UIMAD.WIDE.U32 UR4, UR4, UR5, URZ ;  /* 0x00000005040472a5 */ /* 0x000fc8000f8e003f */
[----:B------:R-:W-:Y:S02]  /*0d60*/  UIMAD.WIDE.U32 UR40, UR4, UR6, URZ ;  /* 0x00000006042872a5 */ /* 0x000fe4000f8e003f */
[----:B------:R-:W-:-:S04]  /*0d70*/  UIMAD UR38, UR5, UR6, URZ ;  /* 0x00000006052672a4 */ /* 0x000fc8000f8e023f */
[----:B------:R-:W-:Y:S01]  /*0d80*/  UIADD3 UR38, UR41, UR38, URZ ;  /* 0x0000002629267290 */ /* 0x000fe2000fffe03f */
[----:B-1----:R-:W-:-:S04]  /*0d90*/  @P1 IMAD.WIDE.U32 R16, R17, UR8, R6 ;  /* 0x0000000811101c25 */ /* 0x002fc8000f8e0006 */
[----:B------:R-:W-:Y:S02]  /*0da0*/  @P1 IMAD.IADD R17, R17, 0x1, R15 ;  /* 0x0000000111111824 */ /* 0x000fe400078e020f */
[----:B--2---:R-:W-:-:S04]  /*0db0*/  @!P1 IMAD.WIDE.U32 R10, R6, R13, R10 ;  /* 0x0000000d060a9225 */ /* 0x004fc800078e000a */
[----:B------:R-:W-:Y:S02]  /*0dc0*/  @!P1 IMAD.MOV.U32 R16, RZ, RZ, R10 ;  /* 0x000000ffff109224 */ /* 0x000fe400078e000a */
[----:B------:R-:W-:Y:S01]  /*0dd0*/  @!P1 IMAD.MOV.U32 R17, RZ, RZ, R11 ;  /* 0x000000ffff119224 */ /* 0x000fe200078e000b */
[----:B------:R-:W-:Y:S06]  /*0de0*/  @!P3 BRA `(.L_x_9) ;  /* 0x00000000000cb947 */ /* 0x000fec0003800000 */
[----:B------:R-:W-:Y:S01]  /*0df0*/  UCGABAR_WAIT ;  /* 0x0000000000007dc7 */ /* 0x000fe20008000000 */
[----:B------:R-:W-:Y:S01]  /*0e00*/  CCTL.IVALL ;  /* 0x00000000ff00798f */ /* 0x000fe20002000000 */
[----:B------:R-:W-:Y:S05]  /*0e10*/  BRA `(.L_x_10) ;  /* 0x0000000000047947 */ /* 0x000fea0003800000 */
.L_x_9:
[----:B------:R-:W-:Y:S06]  /*0e20*/  BAR.SYNC.DEFER_BLOCKING 0x0 ;  /* 0x0000000000007b1d */ /* 0x000fec0000010000 */
.L_x_10:
[----:B------:R-:W1:Y:S01]  /*0e30*/  S2UR UR36, SR_CgaCtaId ;  /* 0x00000000002479c3 */ /* 0x000e620000008800 */
[----:B------:R-:W-:Y:S04]  /*0e40*/  BSSY B6, `(.L_x_11) ;  /* 0x000072a000067945 */ /* 0x000fe80003800000 */
[----:B------:R-:W-:Y:S05]  /*0e50*/  @!P5 BRA `(.L_x_12) ;  /* 0x0000004800b4d947 */ /* 0x000fea0003800000 */
[----:B------:R-:W-:-:S13]  /*0e60*/  ISETP.GT.U32.AND P0, PT, R12, 0x1, PT ;  /* 0x000000010c00780c */ /* 0x000fda0003f04070 */
[----:B------:R-:W-:Y:S05]  /*0e70*/  @P0 BRA `(.L_x_13) ;  /* 0x0000007000980947 */ /* 0x000fea0003800000 */
[----:B------:R-:W-:Y:S01]  /*0e80*/  ULDC.64 UR4, c[0x0][0x8f8] ;  /* 0x00023e0000047ab9 */ /* 0x000fe20000000a00 */
[----:B------:R-:W-:Y:S01]  /*0e90*/  UMOV UR47, 0xffffffff ;  /* 0xffffffff002f7882 */ /* 0x000fe20000000000 */
[----:B------:R-:W-:Y:S01]  /*0ea0*/  ISETP.GE.U32.AND P0, PT, R16, UR4, PT ;  /* 0x0000000410007c0c */ /* 0x000fe2000bf06070 */
[----:B------:R-:W-:Y:S01]  /*0eb0*/  IMAD.MOV.U32 R99, RZ, RZ, -0x1 ;  /* 0xffffffffff637424 */ /* 0x000fe200078e00ff */
[----:B------:R-:W-:Y:S01]  /*0ec0*/  PRMT R90, RZ, 0x7610, R90 ;  /* 0x00007610ff5a7816 */ /* 0x000fe2000000005a */
[----:B------:R-:W-:Y:S01]  /*0ed0*/  IMAD.MOV.U32 R97, RZ, RZ, -0x1 ;  /* 0xffffffffff617424 */ /* 0x000fe200078e00ff */
[----:B------:R-:W-:Y:S02]  /*0ee0*/  ISETP.GE.U32.AND.EX P0, PT, R17, UR5, PT, P0 ;  /* 0x0000000511007c0c */ /* 0x000fe4000bf06100 */
[----:B------:R-:W-:-:S11]  /*0ef0*/  PRMT R0, RZ, 0x7610, R0 ;  /* 0x00007610ff007816 */ /* 0x000fd60000000000 */
[----:B------:R-:W-:Y:S05]  /*0f00*/  @P0 BRA `(.L_x_14) ;  /* 0x0000000400240947 */ /* 0x000fea0003800000 */
[----:B------:R-:W2:Y:S01]  /*0f10*/  LDC.64 R20, c[0x0][0x8d0] ;  /* 0x00023400ff147b82 */ /* 0x000ea20000000a00 */
[----:B------:R-:W-:Y:S02]  /*0f20*/  IMAD.MOV.U32 R4, RZ, RZ, R16 ;  /* 0x000000ffff047224 */ /* 0x000fe400078e0010 */
[----:B------:R-:W-:-:S05]  /*0f30*/  IMAD.MOV.U32 R5, RZ, RZ, R17 ;  /* 0x000000ffff057224 */ /* 0x000fca00078e0011 */
[----:B------:R-:W3:Y:S08]  /*0f40*/  LDC R0, c[0x0][0x8d8] ;  /* 0x00023600ff007b82 */ /* 0x000ef00000000800 */
[----:B------:R-:W4:Y:S01]  /*0f50*/  LDC.64 R24, c[0x0][0x8c8] ;  /* 0x00023200ff187b82 */ /* 0x000f220000000a00 */
[----:B--2---:R-:W-:-:S04]  /*0f60*/  ISETP.NE.U32.AND P0, PT, R20, RZ, PT ;  /* 0x000000ff1400720c */ /* 0x004fc80003f05070 */
[----:B------:R-:W-:-:S13]  /*0f70*/  ISETP.NE.AND.EX P0, PT, R21, RZ, PT, P0 ;  /* 0x000000ff1500720c */ /* 0x000fda0003f05300 */
[----:B---34-:R-:W-:Y:S05]  /*0f80*/  @!P0 BRA `(.L_x_15) ;  /* 0x0000000000288947 */ /* 0x018fea0003800000 */
[----:B------:R-:W2:Y:S02]  /*0f90*/  LDC R3, c[0x0][0x8dc] ;  /* 0x00023700ff037b82 */ /* 0x000ea40000000800 */
[----:B--2---:R-:W-:-:S05]  /*0fa0*/  IADD3 R3, P0, R16, R3, RZ ;  /* 0x0000000310037210 */ /* 0x004fca0007f1e0ff */
[----:B------:R-:W-:-:S04]  /*0fb0*/  IMAD.X R15, RZ, RZ, R17, P0 ;  /* 0x000000ffff0f7224 */ /* 0x000fc800000e0611 */
[----:B------:R-:W-:-:S04]  /*0fc0*/  IMAD.WIDE.U32 R4, R15, R20, RZ ;  /* 0x000000140f047225 */ /* 0x000fc800078e00ff */
[----:B------:R-:W-:-:S04]  /*0fd0*/  IMAD.WIDE.U32 R10, P0, R3, R21, R4 ;  /* 0x00000015030a7225 */ /* 0x000fc80007800004 */
[----:B------:R-:W-:-:S04]  /*0fe0*/  IMAD.WIDE.U32 R4, R3, R20, RZ ;  /* 0x0000001403047225 */ /* 0x000fc800078e00ff */
[----:B------:R-:W-:Y:S01]  /*0ff0*/  IMAD.X R13, RZ, RZ, RZ, P0 ;  /* 0x000000ffff0d7224 */ /* 0x000fe200000e06ff */
[----:B------:R-:W-:Y:S01]  /*1000*/  IADD3 RZ, P0, R5, R10, RZ ;  /* 0x0000000a05ff7210 */ /* 0x000fe20007f1e0ff */
[----:B------:R-:W-:-:S04]  /*1010*/  IMAD.MOV.U32 R12, RZ, RZ, R11 ;  /* 0x000000ffff0c7224 */ /* 0x000fc800078e000b */
[----:B------:R-:W-:-:S08]  /*1020*/  IMAD.WIDE.U32.X R4, R15, R21, R12, P0 ;  /* 0x000000150f047225 */ /* 0x000fd000000e040c */
.L_x_15:
[----:B------:R-:W2:Y:S01]  /*1030*/  LDC.64 R14, c[0x0][0x8e8] ;  /* 0x00023a00ff0e7b82 */ /* 0x000ea20000000a00 */
[-CC-:B------:R-:W-:Y:S01]  /*1040*/  SHF.R.U64 R27, R4, R0.reuse, R5.reuse ;  /* 0x00000000041b7219 */ /* 0x180fe20000001205 */
[----:B------:R-:W-:Y:S01]  /*1050*/  ULDC UR4, c[0x0][0x900] ;  /* 0x0002400000047ab9 */ /* 0x000fe20000000800 */
[----:B------:R-:W-:Y:S01]  /*1060*/  SHF.R.U32.HI R0, RZ, R0, R5 ;  /* 0x00000000ff007219 */ /* 0x000fe20000011605 */
[----:B------:R-:W-:Y:S01]  /*1070*/  IMAD R23, R9, R23, R6 ;  /* 0x0000001709177224 */ /* 0x000fe200078e0206 */
[----:B------:R-:W-:-:S03]  /*1080*/  IADD3 R3, P0, RZ, -R27, RZ ;  /* 0x8000001bff037210 */ /* 0x000fc60007f1e0ff */
[----:B------:R-:W3:Y:S02]  /*1090*/  LDC R10, c[0x0][0x8c0] ;  /* 0x00023000ff0a7b82 */ /* 0x000ee40000000800 */
[----:B------:R-:W-:-:S04]  /*10a0*/  IMAD.X R5, RZ, RZ, ~R0, P0 ;  /* 0x000000ffff057224 */ /* 0x000fc800000e0e00 */
[-C--:B------:R-:W-:Y:S02]  /*10b0*/  IMAD R0, R5, R24.reuse, RZ ;  /* 0x0000001805007224 */ /* 0x080fe400078e02ff */
[----:B------:R-:W4:Y:S01]  /*10c0*/  LDC R7, c[0x0][0x8b0] ;  /* 0x00022c00ff077b82 */ /* 0x000f220000000800 */
[----:B------:R-:W-:-:S04]  /*10d0*/  IMAD.WIDE.U32 R4, R3, R24, R16 ;  /* 0x0000001803047225 */ /* 0x000fc800078e0010 */
[----:B------:R-:W-:-:S03]  /*10e0*/  IMAD R3, R3, R25, R0 ;  /* 0x0000001903037224 */ /* 0x000fc600078e0200 */
[----:B------:R-:W1:Y:S01]  /*10f0*/  LDC R99, c[0x0][0x8a8] ;  /* 0x00022a00ff637b82 */ /* 0x000e620000000800 */
[----:B--2---:R-:W-:Y:S01]  /*1100*/  ISETP.NE.U32.AND P0, PT, R14, RZ, PT ;  /* 0x000000ff0e00720c */ /* 0x004fe20003f05070 */
[----:B------:R-:W-:-:S03]  /*1110*/  IMAD.IADD R3, R5, 0x1, R3 ;  /* 0x0000000105037824 */ /* 0x000fc600078e0203 */
[----:B------:R-:W-:-:S03]  /*1120*/  ISETP.NE.AND.EX P0, PT, R15, RZ, PT, P0 ;  /* 0x000000ff0f00720c */ /* 0x000fc60003f05300 */
[----:B------:R-:W2:Y:S01]  /*1130*/  LDC R12, c[0x0][0x8f0] ;  /* 0x00023c00ff0c7b82 */ /* 0x000ea20000000800 */
[-CC-:B---3--:R-:W-:Y:S02]  /*1140*/  SHF.R.U64 R13, R4, R10.reuse, R3.reuse ;  /* 0x0000000a040d7219 */ /* 0x188fe40000001203 */
[----:B------:R-:W-:-:S05]  /*1150*/  SHF.R.U32.HI R0, RZ, R10, R3 ;  /* 0x0000000aff007219 */ /* 0x000fca0000011603 */
[----:B------:R-:W3:Y:S01]  /*1160*/  LDC R20, c[0x0][0x8e0] ;  /* 0x00023800ff147b82 */ /* 0x000ee20000000800 */
[-CC-:B----4-:R-:W-:Y:S02]  /*1170*/  SHF.R.U64 R24, R13, R7.reuse, R0.reuse ;  /* 0x000000070d187219 */ /* 0x190fe40000001200 */
[----:B------:R-:W-:Y:S02]  /*1180*/  SHF.R.U32.HI R3, RZ, R7, R0 ;  /* 0x00000007ff037219 */ /* 0x000fe40000011600 */
[----:B------:R-:W-:Y:S02]  /*1190*/  MOV R0, 0xffffffff ;  /* 0xffffffff00007802 */ /* 0x000fe40000000f00 */
[--C-:B------:R-:W-:Y:S01]  /*11a0*/  SHF.R.U64 R26, R24, UR4, R3.reuse ;  /* 0x00000004181a7c19 */ /* 0x100fe20008001203 */
[----:B------:R-:W4:Y:S01]  /*11b0*/  LDC R21, c[0x0][0x8b8] ;  /* 0x00022e00ff157b82 */ /* 0x000f220000000800 */
[----:B------:R-:W-:Y:S02]  /*11c0*/  SHF.L.U32 R0, R0, UR4, RZ ;  /* 0x0000000400007c19 */ /* 0x000fe400080006ff */
[----:B------:R-:W-:Y:S01]  /*11d0*/  SHF.R.U32.HI R5, RZ, UR4, R3 ;  /* 0x00000004ff057c19 */ /* 0x000fe20008011603 */
[----:B------:R-:W-:Y:S01]  /*11e0*/  IMAD.MOV.U32 R4, RZ, RZ, R26 ;  /* 0x000000ffff047224 */ /* 0x000fe200078e001a */
[----:B------:R-:W-:Y:S01]  /*11f0*/  LOP3.LUT R0, RZ, R0, RZ, 0x33, !PT ;  /* 0x00000000ff007212 */ /* 0x000fe200078e33ff */
[----:B-1----:R-:W-:Y:S06]  /*1200*/  @!P0 BRA `(.L_x_16) ;  /* 0x0000000000288947 */ /* 0x002fec0003800000 */
[----:B------:R-:W1:Y:S02]  /*1210*/  LDC R3, c[0x0][0x8f4] ;  /* 0x00023d00ff037b82 */ /* 0x000e640000000800 */
[----:B-1----:R-:W-:-:S05]  /*1220*/  IADD3 R3, P0, R26, R3, RZ ;  /* 0x000000031a037210 */ /* 0x002fca0007f1e0ff */
        /* <DEDUP_REMOVED lines=8> */
.L_x_16:
[----:B--2---:R-:W-:Y:S01]  /*12b0*/  SHF.R.U64 R3, R4, R12, R5 ;  /* 0x0000000c04037219 */ /* 0x004fe20000001205 */
[----:B------:R-:W-:Y:S01]  /*12c0*/  USHF.L.U32 UR4, UR37, UR4, URZ ;  /* 0x0000000425047299 */ /* 0x000fe2000800063f */
[----:B------:R-:W-:Y:S01]  /*12d0*/  LOP3.LUT R0, R24, R0, RZ, 0xc0, !PT ;  /* 0x0000000018007212 */ /* 0x000fe200078ec0ff */
[----:B------:R-:W-:Y:S01]  /*12e0*/  VIADD R4, R99, 0xffffffff ;  /* 0xffffffff63047836 */ /* 0x000fe20000000000 */
[----:B------:R-:W-:Y:S01]  /*12f0*/  SEL R8, R8, R23, !P1 ;  /* 0x0000001708087207 */ /* 0x000fe20004800000 */
[----:B------:R-:W-:Y:S01]  /*1300*/  IMAD.MOV R5, RZ, RZ, -R3 ;  /* 0x000000ffff057224 */ /* 0x000fe200078e0a03 */
[----:B------:R-:W-:Y:S01]  /*1310*/  R2UR UR47, R27 ;  /* 0x000000001b2f72ca */ /* 0x000fe200000e0000 */
[----:B------:R-:W-:Y:S01]  /*1320*/  IMAD R3, R3, UR4, R0 ;  /* 0x0000000403037c24 */ /* 0x000fe2000f8e0200 */
[----:B------:R-:W-:Y:S01]  /*1330*/  LOP3.LUT R4, R13, R4, RZ, 0xc0, !PT ;  /* 0x000000040d047212 */ /* 0x000fe200078ec0ff */
[----:B---3--:R-:W-:Y:S02]  /*1340*/  IMAD R0, R5, R20, R26 ;  /* 0x0000001405007224 */ /* 0x008fe400078e021a */
[----:B----4-:R-:W-:-:S02]  /*1350*/  IMAD R8, R3, R21, R8 ;  /* 0x0000001503087224 */ /* 0x010fc400078e0208 */
[----:B------:R-:W-:Y:S02]  /*1360*/  IMAD R99, R0, R99, R4 ;  /* 0x0000006300637224 */ /* 0x000fe400078e0204 */
[----:B------:R-:W-:-:S03]  /*1370*/  IMAD.MOV.U32 R0, RZ, RZ, 0x1 ;  /* 0x00000001ff007424 */ /* 0x000fc600078e00ff */
[----:B------:R-:W-:Y:S02]  /*1380*/  SEL R97, R99, R8, !P1 ;  /* 0x0000000863617207 */ /* 0x000fe40004800000 */
[----:B------:R-:W-:-:S07]  /*1390*/  SEL R99, R8, R99, !P1 ;  /* 0x0000006308637207 */ /* 0x000fce0004800000 */
.L_x_14:
[----:B------:R-:W-:-:S08]  /*13a0*/  NOP ;  /* 0x0000000000007918 */ /* 0x000fd00000000000 */
[----:B------:R-:W2:Y:S02]  /*13b0*/  USETMAXREG.TRY_ALLOC.CTAPOOL UP0, 0xe8 ;  /* 0x000000e8000079c8 */ /* 0x000ea40008000600 */
[----:B--2---:R-:W-:-:S13]  /*13c0*/  PLOP3.LUT P0, PT, PT, PT, UP0, 0x80, 0x0 ;  /* 0x000000000000781c */ /* 0x004fda0003f0f008 */
[----:B------:R-:W-:Y:S05]  /*13d0*/  @!P0 BRA `(.L_x_14) ;  /* 0xfffffffc00f08947 */ /* 0x000fea000383ffff */
[----:B------:R-:W-:Y:S02]  /*13e0*/  ULDC.64 UR4, c[0x0][0x590] ;  /* 0x0001640000047ab9 */ /* 0x000fe40000000a00 */
[----:B------:R-:W-:Y:S02]  /*13f0*/  IMAD.U32 R105, RZ, RZ, UR4 ;  /* 0x00000004ff697e24 */ /* 0x000fe4000f8e00ff */
[----:B------:R-:W-:-:S03]  /*1400*/  IMAD.U32 R107, RZ, RZ, UR5 ;  /* 0x00000005ff6b7e24 */ /* 0x000fc6000f8e00ff */
[----:B------:R-:W-:-:S04]  /*1410*/  ISETP.NE.U32.AND P0, PT, R105, RZ, PT ;  /* 0x000000ff6900720c */ /* 0x000fc80003f05070 */
[----:B------:R-:W-:-:S13]  /*1420*/  ISETP.NE.AND.EX P0, PT, R107, RZ, PT, P0 ;  /* 0x000000ff6b00720c */ /* 0x000fda0003f05300 */
[----:B------:R-:W-:Y:S05]  /*1430*/  @P0 BRA `(.L_x_17) ;  /* 0x00000000002c0947 */ /* 0x000fea0003800000 */
[----:B------:R-:W-:Y:S02]  /*1440*/  ULDC.64 UR4, c[0x0][0x588] ;  /* 0x0001620000047ab9 */ /* 0x000fe40000000a00 */
[----:B------:R-:W-:-:S04]  /*1450*/  ISETP.NE.U32.AND P0, PT, RZ, UR4, PT ;  /* 0x00000004ff007c0c */ /* 0x000fc8000bf05070 */
[----:B------:R-:W-:-:S13]  /*1460*/  ISETP.NE.AND.EX P0, PT, RZ, UR5, PT, P0 ;  /* 0x00000005ff007c0c */ /* 0x000fda000bf05300 */
[----:B------:R-:W-:Y:S05]  /*1470*/  @!P0 BRA `(.L_x_18) ;  /* 0x0000000000108947 */ /* 0x000fea0003800000 */
[----:B------:R-:W2:Y:S02]  /*1480*/  LDC.64 R92, c[0x0][0x588] ;  /* 0x00016200ff5c7b82 */ /* 0x000ea40000000a00 */
[----:B--2---:R2:W5:Y:S01]  /*1490*/  LDG.E R92, desc[UR42][R92.64] ;  /* 0x0000002a5c5c7981 */ /* 0x004562000c1e1900 */
[----:B------:R-:W-:Y:S01]  /*14a0*/  IMAD.MOV.U32 R90, RZ, RZ, 0x1 ;  /* 0x00000001ff5a7424 */ /* 0x000fe200078e00ff */
[----:B------:R-:W-:Y:S06]  /*14b0*/  BRA `(.L_x_17) ;  /* 0x00000000000c7947 */ /* 0x000fec0003800000 */
.L_x_18:
[----:B------:R-:W-:Y:S01]  /*14c0*/  ULDC UR4, c[0x0][0x580] ;  /* 0x0001600000047ab9 */ /* 0x000fe20000000800 */
[----:B------:R-:W-:Y:S02]  /*14d0*/  IMAD.MOV.U32 R90, RZ, RZ, 0x1 ;  /* 0x00000001ff5a7424 */ /* 0x000fe400078e00ff */
[----:B------:R-:W-:-:S07]  /*14e0*/  IMAD.U32 R92, RZ, RZ, UR4 ;  /* 0x00000004ff5c7e24 */ /* 0x000fce000f8e00ff */
.L_x_17:
[----:B------:R-:W-:Y:S02]  /*14f0*/  ULDC.64 UR4, c[0x0][0x5b0] ;  /* 0x00016c0000047ab9 */ /* 0x000fe40000000a00 */
[----:B------:R-:W-:-:S04]  /*1500*/  ISETP.NE.U32.AND P0, PT, RZ, UR4, PT ;  /* 0x00000004ff007c0c */ /* 0x000fc8000bf05070 */
[----:B------:R-:W-:-:S13]  /*1510*/  ISETP.NE.AND.EX P0, PT, RZ, UR5, PT, P0 ;  /* 0x00000005ff007c0c */ /* 0x000fda000bf05300 */
[----:B------:R-:W-:Y:S05]  /*1520*/  @P0 BRA `(.L_x_19) ;  /* 0x0000000000240947 */ /* 0x000fea0003800000 */
[----:B------:R-:W-:Y:S02]  /*1530*/  ULDC.64 UR4, c[0x0][0x5a8] ;  /* 0x00016a0000047ab9 */ /* 0x000fe40000000a00 */
[----:B------:R-:W-:-:S04]  /*1540*/  ISETP.NE.U32.AND P0, PT, RZ, UR4, PT ;  /* 0x00000004ff007c0c */ /* 0x000fc8000bf05070 */
[----:B------:R-:W-:-:S13]  /*1550*/  ISETP.NE.AND.EX P0, PT, RZ, UR5, PT, P0 ;  /* 0x00000005ff007c0c */ /* 0x000fda000bf05300 */
[----:B------:R-:W-:Y:S05]  /*1560*/  @!P0 BRA `(.L_x_20) ;  /* 0x00000000000c8947 */ /* 0x000fea0003800000 */
[----:B------:R-:W2:Y:S02]  /*1570*/  LDC.64 R4, c[0x0][0x5a8] ;  /* 0x00016a00ff047b82 */ /* 0x000ea40000000a00 */
[----:B--2---:R3:W5:Y:S01]  /*1580*/  LDG.E R93, desc[UR42][R4.64] ;  /* 0x0000002a045d7981 */ /* 0x004762000c1e1900 */
[----:B------:R-:W-:Y:S05]  /*1590*/  BRA `(.L_x_19) ;  /* 0x0000000000087947 */ /* 0x000fea0003800000 */
.L_x_20:
[----:B------:R-:W-:Y:S02]  /*15a0*/  ULDC UR4, c[0x0][0x5a0] ;  /* 0x0001680000047ab9 */ /* 0x000fe40000000800 */
[----:B--2---:R-:W-:-:S07]  /*15b0*/  IMAD.U32 R93, RZ, RZ, UR4 ;  /* 0x00000004ff5d7e24 */ /* 0x004fce000f8e00ff */
.L_x_19:
[----:B------:R-:W-:Y:S01]  /*15c0*/  LOP3.LUT P1, RZ, R0, 0xff, RZ, 0xc0, !PT ;  /* 0x000000ff00ff7812 */ /* 0x000fe2000782c0ff */
[----:B------:R-:W-:Y:S01]  /*15d0*/  UMOV UR39, URZ ;  /* 0x0000003f00277c82 */ /* 0x000fe20008000000 */
[----:B------:R-:W-:-:S11]  /*15e0*/  PLOP3.LUT P0, PT, PT, PT, PT, 0x80, 0x0 ;  /* 0x000000000000781c */ /* 0x000fd60003f0f070 */
[----:B------:R-:W-:Y:S05]  /*15f0*/  @!P1 BRA `(.L_x_21) ;  /* 0x0000004000309947 */ /* 0x000fea0003800000 */
[----:B------:R-:W-:Y:S01]  /*1600*/  ULDC UR4, c[0x0][0x28c] ;  /* 0x0000a30000047ab9 */ /* 0x000fe20000000800 */
[----:B------:R-:W-:Y:S01]  /*1610*/  LOP3.LUT R101, R22, 0x1, RZ, 0xfc, !PT ;  /* 0x0000000116657812 */ /* 0x000fe200078efcff */
[----:B------:R-:W-:Y:S01]  /*1620*/  UIADD3 UR4, UR4, 0x3f, URZ ;  /* 0x0000003f04047890 */ /* 0x000fe2000fffe03f */
[----:B------:R-:W-:Y:S01]  /*1630*/  LOP3.LUT R103, R19, 0x1, RZ, 0xfc, !PT ;  /* 0x0000000113677812 */ /* 0x000fe200078efcff */
[----:B------:R-:W-:Y:S01]  /*1640*/  IMAD.MOV.U32 R91, RZ, RZ, 0x1 ;  /* 0x00000001ff5b7424 */ /* 0x000fe200078e00ff */
[C---:B------:R-:W-:Y:S01]  /*1650*/  PRMT R94, R90.reuse, 0x7610, R94 ;  /* 0x000076105a5e7816 */ /* 0x040fe2000000005e */
[----:B------:R-:W-:Y:S01]  /*1660*/  USHF.R.S32.HI UR5, URZ, 0x1f, UR4 ;  /* 0x0000001f3f057899 */ /* 0x000fe20008011404 */
[----:B-----5:R-:W-:Y:S01]  /*1670*/  IMAD.MOV.U32 R95, RZ, RZ, R92 ;  /* 0x000000ffff5f7224 */ /* 0x020fe200078e005c */
[----:B------:R-:W-:Y:S01]  /*1680*/  PRMT R96, R90, 0x7610, R96 ;  /* 0x000076105a607816 */ /* 0x000fe20000000060 */
[----:B------:R-:W-:Y:S01]  /*1690*/  ULDC.64 UR54, c[0x0][0x198] ;  /* 0x0000660000367ab9 */ /* 0x000fe20000000a00 */
[----:B------:R-:W-:Y:S01]  /*16a0*/  ULEA.HI UR5, UR5, UR4, URZ, 0x6 ;  /* 0x0000000405057291 */ /* 0x000fe2000f8f303f */
[----:B------:R-:W-:Y:S01]  /*16b0*/  MOV R98, R92 ;  /* 0x0000005c00627202 */ /* 0x000fe20000000f00 */
[----:B------:R-:W-:Y:S01]  /*16c0*/  UMOV UR48, URZ ;  /* 0x0000003f00307c82 */ /* 0x000fe20008000000 */
[----:B------:R-:W-:Y:S01]  /*16d0*/  UMOV UR49, URZ ;  /* 0x0000003f00317c82 */ /* 0x000fe20008000000 */
[----:B------:R-:W-:Y:S01]  /*16e0*/  USHF.R.S32.HI UR51, URZ, 0x6, UR5 ;  /* 0x000000063f337899 */ /* 0x000fe20008011405 */
[----:B------:R-:W-:Y:S01]  /*16f0*/  UMOV UR50, URZ ;  /* 0x0000003f00327c82 */ /* 0x000fe20008000000 */
[----:B------:R-:W-:-:S10]  /*1700*/  UMOV UR39, URZ ;  /* 0x0000003f00277c82 */ /* 0x000fd40008000000 */
.L_x_95:
[----:B------:R-:W-:Y:S01]  /*1710*/  LOP3.LUT R0, R18, 0x80, RZ, 0xc0, !PT ;  /* 0x0000008012007812 */ /* 0x000fe200078ec0ff */
[----:B------:R-:W4:Y:S01]  /*1720*/  S2UR UR52, SR_CgaCtaId ;  /* 0x00000000003479c3 */ /* 0x000f220000008800 */
[----:B------:R-:W-:Y:S02]  /*1730*/  UMOV UR53, 0x400 ;  /* 0x0000040000357882 */ /* 0x000fe40000000000 */
[----:B------:R-:W-:-:S06]  /*1740*/  SHF.R.U32.HI R0, RZ, 0x7, R0 ;  /* 0x00000007ff007819 */ /* 0x000fcc0000011600 */
[----:B------:R-:W5:Y:S01]  /*1750*/  SHFL.IDX PT, R0, R0, RZ, 0x1f ;  /* 0x00001fff00007589 */ /* 0x000f6200000e0000 */
[----:B----4-:R-:W-:Y:S01]  /*1760*/  ULEA UR53, UR52, UR53, 0x18 ;  /* 0x0000003534357291 */ /* 0x010fe2000f8ec03f */
[----:B-----5:R-:W-:-:S13]  /*1770*/  R2UR UR4, R0 ;  /* 0x00000000000472ca */ /* 0x020fda00000e0000 */
[----:B------:R-:W-:-:S04]  /*1780*/  ULEA.HI UR5, UR4, UR4, URZ, 0x1 ;  /* 0x0000000404057291 */ /* 0x000fc8000f8f083f */
[----:B------:R-:W-:-:S04]  /*1790*/  ULOP3.LUT UR5, UR5, 0x7fffe, URZ, 0xc0, !UPT ;  /* 0x0007fffe05057892 */ /* 0x000fc8000f8ec03f */
[----:B------:R-:W-:-:S03]  /*17a0*/  UIADD3 UR5, UR4, -UR5, URZ ;  /* 0x8000000504057290 */ /* 0x000fc6000fffe03f */
[----:B------:R-:W-:Y:S01]  /*17b0*/  ULDC UR4, c[0x0][0x28c] ;  /* 0x0000a30000047ab9 */ /* 0x000fe20000000800 */
[----:B------:R-:W-:Y:S01]  /*17c0*/  ULEA UR5, UR5, UR53, 0xd ;  /* 0x0000003505057291 */ /* 0x000fe2000f8e683f */
[----:B------:R-:W-:-:S03]  /*17d0*/  ISETP.LT.AND P0, PT, RZ, UR4, PT ;  /* 0x00000004ff007c0c */ /* 0x000fc6000bf01270 */
[----:B------:R-:W-:-:S04]  /*17e0*/  UIADD3 UR5, UR5, 0x8400, URZ ;  /* 0x0000840005057890 */ /* 0x000fc8000fffe03f */
[----:B------:R-:W-:-:S04]  /*17f0*/  USHF.R.U32.HI UR5, URZ, 0x4, UR5 ;  /* 0x000000043f057899 */ /* 0x000fc80008011605 */
[----:B------:R-:W-:Y:S02]  /*1800*/  ULOP3.LUT UR44, UR5, 0x3fff, URZ, 0xc0, !UPT ;  /* 0x00003fff052c7892 */ /* 0x000fe4000f8ec03f */
[----:B------:R-:W-:Y:S10]  /*1810*/  @P0 BRA `(.L_x_22) ;  /* 0x0000000000400947 */ /* 0x000ff40003800000 */
[----:B------:R-:W-:Y:S01]  /*1820*/  MOV R0, 0x0 ;  /* 0x0000000000007802 */ /* 0x000fe20000000f00 */
[----:B------:R-:W-:Y:S01]  /*1830*/  ULDC.64 UR4, c[0x4][0x70] ;  /* 0x01001c0000047ab9 */ /* 0x000fe20000000a00 */
[----:B------:R-:W-:Y:S01]  /*1840*/  ULDC.64 UR6, c[0x4][0x8] ;  /* 0x0100020000067ab9 */ /* 0x000fe20000000a00 */
[----:B---3--:R-:W-:Y:S01]  /*1850*/  IMAD.U32 R4, RZ, RZ, UR4 ;  /* 0x00000004ff047e24 */ /* 0x008fe2000f8e00ff */
[----:B------:R3:W4:Y:S01]  /*1860*/  LDC.64 R14, c[0x4][R0] ;  /* 0x01000000000e7b82 */ /* 0x0007220000000a00 */
[----:B------:R-:W-:Y:S01]  /*1870*/  IMAD.U32 R5, RZ, RZ, UR5 ;  /* 0x00000005ff057e24 */ /* 0x000fe2000f8e00ff */
[----:B------:R-:W-:Y:S01]  /*1880*/  ULDC.64 UR4, c[0x4][0x78] ;  /* 0x01001e0000047ab9 */ /* 0x000fe20000000a00 */
[----:B------:R-:W-:Y:S02]  /*1890*/  IMAD.U32 R10, RZ, RZ, UR6 ;  /* 0x00000006ff0a7e24 */ /* 0x000fe4000f8e00ff */
[----:B------:R-:W-:Y:S02]  /*18a0*/  IMAD.U32 R6, RZ, RZ, UR4 ;  /* 0x00000004ff067e24 */ /* 0x000fe4000f8e00ff */
[----:B------:R-:W-:-:S02]  /*18b0*/  IMAD.U32 R7, RZ, RZ, UR5 ;  /* 0x00000005ff077e24 */ /* 0x000fc4000f8e00ff */
[----:B------:R-:W-:Y:S02]  /*18c0*/  IMAD.U32 R11, RZ, RZ, UR7 ;  /* 0x00000007ff0b7e24 */ /* 0x000fe4000f8e00ff */
[----:B------:R-:W-:Y:S02]  /*18d0*/  IMAD.MOV.U32 R8, RZ, RZ, 0x1e1 ;  /* 0x000001e1ff087424 */ /* 0x000fe400078e00ff */
[----:B------:R-:W-:Y:S02]  /*18e0*/  IMAD.MOV.U32 R12, RZ, RZ, 0x1 ;  /* 0x00000001ff0c7424 */ /* 0x000fe400078e00ff */
[----:B---3--:R-:W-:-:S07]  /*18f0*/  IMAD.MOV.U32 R13, RZ, RZ, RZ ;  /* 0x000000ffff0d7224 */ /* 0x008fce00078e00ff */
[----:B------:R-:W-:-:S07]  /*1900*/  LEPC R20, `(.L_x_22) ;  /* 0x000000001014794e */ /* 0x000fce0000000000 */
[----:B-12-4-:R-:W-:Y:S05]  /*1910*/  CALL.ABS.NOINC R14 ;  /* 0x000000000e007343 */ /* 0x016fea0003c00000 */
.L_x_22:
[----:B------:R-:W-:-:S13]  /*1920*/  ISETP.NE.AND P0, PT, R101, 0x3, PT ;  /* 0x000000036500780c */ /* 0x000fda0003f05270 */
[----:B------:R-:W-:Y:S05]  /*1930*/  @!P0 BRA `(.L_x_23) ;  /* 0x0000000000048947 */ /* 0x000fea0003800000 */
[----:B-1----:R-:W-:Y:S01]  /*1940*/  BPT.TRAP 0x1 ;  /* 0x000000040000795c */ /* 0x002fe20000300000 */
.L_x_23:
[----:B------:R-:W-:Y:S02]  /*1950*/  IMAD.U32 R3, RZ, RZ, UR50 ;  /* 0x00000032ff037e24 */ /* 0x000fe4000f8e00ff */
[----:B------:R-:W-:-:S03]  /*1960*/  IMAD.U32 R0, RZ, RZ, UR49 ;  /* 0x00000031ff007e24 */ /* 0x000fc6000f8e00ff */
[----:B------:R-:W-:Y:S02]  /*1970*/  LEA R3, R3, UR53, 0x3 ;  /* 0x0000003503037c11 */ /* 0x000fe4000f8e18ff */
[----:B------:R-:W-:-:S04]  /*1980*/  SHF.L.U32 R0, R0, 0x1f, RZ ;  /* 0x0000001f00007819 */ /* 0x000fc800000006ff */
[----:B------:R4:W1:Y:S01]  /*1990*/  SYNCS.PHASECHK.TRANS64.TRYWAIT P1, [R3+URZ], R0 ;  /* 0x00000000030075a7 */ /* 0x000862000802017f */
[----:B------:R-:W-:Y:S05]  /*19a0*/  @!P0 BRA `(.L_x_24) ;  /* 0x0000000000048947 */ /* 0x000fea0003800000 */
[----:B-1----:R-:W-:Y:S01]  /*19b0*/  BPT.TRAP 0x1 ;  /* 0x000000040000795c */ /* 0x002fe20000300000 */
.L_x_24:
[----:B-1----:R-:W-:Y:S05]  /*19c0*/  @P1 BRA `(.L_x_25) ;  /* 0x0000000000081947 */ /* 0x002fea0003800000 */
[----:B------:R-:W1:Y:S02]  /*19d0*/  SYNCS.PHASECHK.TRANS64.TRYWAIT P1, [R3+URZ], R0 ;  /* 0x00000000030075a7 */ /* 0x000e64000802017f */
[----:B-1----:R-:W-:Y:S05]  /*19e0*/  @!P1 BRA `(.L_x_26) ;  /* 0x0000006400c49947 */ /* 0x002fea0003800000 */
.L_x_25:
[----:B------:R-:W-:-:S04]  /*19f0*/  UISETP.LT.AND UP0, UPT, UR51, 0x1, UPT ;  /* 0x000000013300788c */ /* 0x000fc8000bf01270 */
[----:B------:R-:W-:-:S06]  /*1a00*/  USEL UR4, UR51, 0x1, UP0 ;  /* 0x0000000133047887 */ /* 0x000fcc0008000000 */
[----:B----4-:R-:W-:Y:S01]  /*1a10*/  IMAD.U32 R0, RZ, RZ, UR4 ;  /* 0x00000004ff007e24 */ /* 0x010fe2000f8e00ff */
[----:B------:R-:W-:Y:S05]  /*1a20*/  WARPSYNC.ALL ;  /* 0x0000000000007948 */ /* 0x000fea0003800000 */
[----:B------:R-:W-:-:S04]  /*1a30*/  IADD3 R0, -R0, UR51, RZ ;  /* 0x0000003300007c10 */ /* 0x000fc8000fffe1ff */
[----:B------:R-:W-:Y:S01]  /*1a40*/  ISETP.GE.AND P1, PT, R0, 0x1, PT ;  /* 0x000000010000780c */ /* 0x000fe20003f26270 */
[----:B------:R-:W-:Y:S01]  /*1a50*/  UIADD3 UR4, UR53, 0x28400, URZ ;  /* 0x0002840035047890 */ /* 0x000fe2000fffe03f */
[----:B------:R-:W-:Y:S01]  /*1a60*/  WARPGROUP.ARRIVE ;  /* 0x00000000000079c5 */ /* 0x000fe20000000000 */
[----:B------:R-:W-:Y:S02]  /*1a70*/  ULOP3.LUT UR8, UR44, 0x10000, URZ, 0xfc, !UPT ;  /* 0x000100002c087892 */ /* 0x000fe4000f8efc3f */
[----:B------:R-:W-:Y:S02]  /*1a80*/  USHF.R.U32.HI UR4, URZ, 0x4, UR4 ;  /* 0x000000043f047899 */ /* 0x000fe40008011604 */
[----:B------:R-:W-:Y:S02]  /*1a90*/  ULEA UR11, UR50, UR8, 0xb ;  /* 0x00000008320b7291 */ /* 0x000fe4000f8e583f */
[----:B------:R-:W-:Y:S01]  /*1aa0*/  ULOP3.LUT UR4, UR4, 0x3fff, URZ, 0xc0, !UPT ;  /* 0x00003fff04047892 */ /* 0x000fe2000f8ec03f */
[----:B------:R-:W-:Y:S01]  /*1ab0*/  UMOV UR5, 0x40000040 ;  /* 0x4000004000057882 */ /* 0x000fe20000000000 */
[----:B------:R-:W-:-:S02]  /*1ac0*/  UMOV UR7, 0x40000040 ;  /* 0x4000004000077882 */ /* 0x000fc40000000000 */
[----:B------:R-:W-:Y:S02]  /*1ad0*/  ULOP3.LUT UR9, UR4, 0x10000, URZ, 0xfc, !UPT ;  /* 0x0001000004097892 */ /* 0x000fe4000f8efc3f */
[----:B------:R-:W-:Y:S02]  /*1ae0*/  UIADD3 UR12, UR11, 0x400, URZ ;  /* 0x000004000b0c7890 */ /* 0x000fe4000fffe03f */
[----:B------:R-:W-:Y:S01]  /*1af0*/  ULEA UR10, UR50, UR9, 0x9 ;  /* 0x00000009320a7291 */ /* 0x000fe2000f8e483f */
[----:B------:R-:W-:-:S06]  /*1b00*/  UMOV UR4, UR11 ;  /* 0x0000000b00047c82 */ /* 0x000fcc0008000000 */
[----:B------:R-:W-:Y:S02]  /*1b10*/  UMOV UR6, UR10 ;  /* 0x0000000a00067c82 */ /* 0x000fe40008000000 */
[----:B------:R-:W-:Y:S01]  /*1b20*/  HGMMA.64x64x16.F32 R56, gdesc[UR4], RZ, !UPT, gsb0 ;  /* 0x00e00000043879f0 */ /* 0x000fe2000c0008ff */
[----:B------:R-:W-:Y:S01]  /*1b30*/  UMOV UR4, UR12 ;  /* 0x0000000c00047c82 */ /* 0x000fe20008000000 */
[----:B------:R-:W-:Y:S01]  /*1b40*/  UMOV UR5, 0x40000040 ;  /* 0x4000004000057882 */ /* 0x000fe20000000000 */
[----:B------:R-:W-:Y:S01]  /*1b50*/  UIADD3 UR12, UR11, 0x402, URZ ;  /* 0x000004020b0c7890 */ /* 0x000fe2000fffe03f */
[----:B------:R-:W-:Y:S02]  /*1b60*/  WARPGROUP.DEPBAR.LE gsb0, 0x0 ;  /* 0x00008000000079c5 */ /* 0x000fe40000010000 */
[----:B------:R-:W-:-:S06]  /*1b70*/  WARPGROUP.ARRIVE ;  /* 0x00000000000079c5 */ /* 0x000fcc0000000000 */
[----:B------:R-:W-:Y:S01]  /*1b80*/  HGMMA.64x64x16.F32 R24, gdesc[UR4], RZ, !UPT, gsb0 ;  /* 0x00e00000041879f0 */ /* 0x000fe2000c0008ff */
[----:B------:R-:W-:Y:S02]  /*1b90*/  UIADD3 UR4, UR11, 0x2, URZ ;  /* 0x000000020b047890 */ /* 0x000fe4000fffe03f */
[----:B------:R-:W-:Y:S01]  /*1ba0*/  UIADD3 UR6, UR10, 0x2, URZ ;  /* 0x000000020a067890 */ /* 0x000fe2000fffe03f */
[----:B------:R-:W-:Y:S01]  /*1bb0*/  UMOV UR5, 0x40000040 ;  /* 0x4000004000057882 */ /* 0x000fe20000000000 */
[----:B------:R-:W-:Y:S01]  /*1bc0*/  UMOV UR7, 0x40000040 ;  /* 0x4000004000077882 */ /* 0x000fe20000000000 */
[----:B------:R-:W-:Y:S02]  /*1bd0*/  WARPGROUP.DEPBAR.LE gsb0, 0x0 ;  /* 0x00008000000079c5 */ /* 0x000fe40000010000 */
[----:B------:R-:W-:-:S06]  /*1be0*/  WARPGROUP.ARRIVE ;  /* 0x00000000000079c5 */ /* 0x000fcc0000000000 */
[----:B------:R-:W-:Y:S01]  /*1bf0*/  HGMMA.64x64x16.F32 R56, gdesc[UR4], R56, gsb0 ;  /* 0x00e00000043879f0 */ /* 0x000fe20008000838 */
[----:B------:R-:W-:Y:S01]  /*1c00*/  UMOV UR4, UR12 ;  /* 0x0000000c00047c82 */ /* 0x000fe20008000000 */
[----:B------:R-:W-:Y:S01]  /*1c10*/  UMOV UR5, 0x40000040 ;  /* 0x4000004000057882 */ /* 0x000fe20000000000 */
[----:B------:R-:W-:Y:S01]  /*1c20*/  UIADD3 UR12, UR11, 0x404, URZ ;  /* 0x000004040b0c7890 */ /* 0x000fe2000fffe03f */
[----:B------:R-:W-:Y:S02]  /*1c30*/  WARPGROUP.DEPBAR.LE gsb0, 0x0 ;  /* 0x00008000000079c5 */ /* 0x000fe40000010000 */
[----:B------:R-:W-:-:S06]  /*1c40*/  WARPGROUP.ARRIVE ;  /* 0x00000000000079c5 */ /* 0x000fcc0000000000 */
[----:B------:R-:W-:Y:S01]  /*1c50*/  HGMMA.64x64x16.F32 R24, gdesc[UR4], R24, gsb0 ;  /* 0x00e00000041879f0 */ /* 0x000fe20008000818 */
        /* <DEDUP_REMOVED lines=9> */
[----:B------:R-:W-:Y:S02]  /*1cf0*/  WARPGROUP.DEPBAR.LE gsb0, 0x0 ;  /* 0x00008000000079c5 */ /* 0x000fe40000010000 */
[----:B------:R-:W-:-:S06]  /*1d00*/  WARPGROUP.ARRIVE ;  /* 0x00000000000079c5 */ /* 0x000fcc0000000000 */
[----:B------:R-:W-:Y:S01]  /*1d10*/  HGMMA.64x64x16.F32 R24, gdesc[UR4], R24, gsb0 ;  /* 0x00e00000041879f0 */ /* 0x000fe20008000818 */
[----:B------:R-:W-:Y:S02]  /*1d20*/  UIADD3 UR4, UR11, 0x6, URZ ;  /* 0x000000060b047890 */ /* 0x000fe4000fffe03f */
[----:B------:R-:W-:Y:S01]  /*1d30*/  UIADD3 UR6, UR10, 0x6, URZ ;  /* 0x000000060a067890 */ /* 0x000fe2000fffe03f */
[----:B------:R-:W-:Y:S01]  /*1d40*/  UMOV UR5, 0x40000040 ;  /* 0x4000004000057882 */ /* 0x000fe20000000000 */
[----:B------:R-:W-:Y:S01]  /*1d50*/  UMOV UR7, 0x40000040 ;  /* 0x4000004000077882 */ /* 0x000fe20000000000 */
[----:B------:R-:W-:Y:S01]  /*1d60*/  UIADD3 UR11, UR11, 0x406, URZ ;  /* 0x000004060b0b7890 */ /* 0x000fe2000fffe03f */
[----:B------:R-:W-:Y:S02]  /*1d70*/  WARPGROUP.DEPBAR.LE gsb0, 0x0 ;  /* 0x00008000000079c5 */ /* 0x000fe40000010000 */
[----:B------:R-:W-:-:S06]  /*1d80*/  WARPGROUP.ARRIVE ;  /* 0x00000000000079c5 */ /* 0x000fcc0000000000 */
[----:B------:R-:W-:Y:S01]  /*1d90*/  HGMMA.64x64x16.F32 R56, gdesc[UR4], R56, gsb0 ;  /* 0x00e00000043879f0 */ /* 0x000fe20008000838 */
[----:B------:R-:W-:Y:S01]  /*1da0*/  UMOV UR4, UR11 ;  /* 0x0000000b00047c82 */ /* 0x000fe20008000000 */
[----:B------:R-:W-:Y:S01]  /*1db0*/  UMOV UR5, 0x40000040 ;  /* 0x4000004000057882 */ /* 0x000fe20000000000 */
[----:B------:R-:W-:Y:S02]  /*1dc0*/  WARPGROUP.DEPBAR.LE gsb0, 0x0 ;  /* 0x00008000000079c5 */ /* 0x000fe40000010000 */
[----:B------:R-:W-:-:S06]  /*1dd0*/  WARPGROUP.ARRIVE ;  /* 0x00000000000079c5 */ /* 0x000fcc0000000000 */
[----:B------:R-:W-:Y:S03]  /*1de0*/  HGMMA.64x64x16.F32 R24, gdesc[UR4], R24, gsb0 ;  /* 0x00e00000041879f0 */ /* 0x000fe60008000818 */
[----:B------:R-:W-:Y:S02]  /*1df0*/  WARPGROUP.DEPBAR.LE gsb0, 0x0 ;  /* 0x00008000000079c5 */ /* 0x000fe40000010000 */
[----:B------:R-:W-:Y:S05]  /*1e00*/  @!P1 BRA `(.L_x_27) ;  /* 0x0000000400709947 */ /* 0x000fea0003800000 */
[----:B------:R-:W-:Y:S02]  /*1e10*/  UIADD3 UR10, UR50, 0x1, URZ ;  /* 0x00000001320a7890 */ /* 0x000fe4000fffe03f */
[----:B------:R-:W-:Y:S02]  /*1e20*/  IMAD.U32 R3, RZ, RZ, UR50 ;  /* 0x00000032ff037e24 */ /* 0x000fe4000f8e00ff */
[----:B------:R-:W-:-:S04]  /*1e30*/  UISETP.NE.AND UP0, UPT, UR10, 0x4, UPT ;  /* 0x000000040a00788c */ /* 0x000fc8000bf05270 */
[----:B------:R-:W-:Y:S02]  /*1e40*/  USEL UR4, URZ, 0x1, UP0 ;  /* 0x000000013f047887 */ /* 0x000fe40008000000 */
[----:B------:R-:W-:Y:S02]  /*1e50*/  USEL UR10, UR10, URZ, UP0 ;  /* 0x0000003f0a0a7287 */ /* 0x000fe40008000000 */
[----:B------:R-:W-:-:S06]  /*1e60*/  ULOP3.LUT UR4, UR49, UR4, URZ, 0x3c, !UPT ;  /* 0x0000000431047292 */ /* 0x000fcc000f8e3c3f */
[----:B------:R-:W-:-:S07]  /*1e70*/  IMAD.U32 R6, RZ, RZ, UR4 ;  /* 0x00000004ff067e24 */ /* 0x000fce000f8e00ff */
.L_x_34:
[----:B------:R-:W-:Y:S05]  /*1e80*/  @!P0 BRA `(.L_x_28) ;  /* 0x0000000000048947 */ /* 0x000fea0003800000 */
[----:B------:R-:W-:Y:S01]  /*1e90*/  BPT.TRAP 0x1 ;  /* 0x000000040000795c */ /* 0x000fe20000300000 */
.L_x_28:
[----:B------:R-:W-:Y:S01]  /*1ea0*/  ULEA UR4, UR10, UR53, 0x3 ;  /* 0x000000350a047291 */ /* 0x000fe2000f8e183f */
[----:B---3--:R-:W-:-:S08]  /*1eb0*/  SHF.L.U32 R4, R6, 0x1f, RZ ;  /* 0x0000001f06047819 */ /* 0x008fd000000006ff */
[----:B------:R1:W3:Y:S01]  /*1ec0*/  SYNCS.PHASECHK.TRANS64.TRYWAIT P1, [UR4], R4 ;  /* 0x00000004ff0075a7 */ /* 0x0002e20008020144 */
[----:B------:R-:W-:Y:S05]  /*1ed0*/  @!P0 BRA `(.L_x_29) ;  /* 0x0000000000048947 */ /* 0x000fea0003800000 */
[----:B------:R-:W-:Y:S01]  /*1ee0*/  BPT.TRAP 0x1 ;  /* 0x000000040000795c */ /* 0x000fe20000300000 */
.L_x_29:
[----:B---3--:R-:W-:Y:S05]  /*1ef0*/  @P1 BRA `(.L_x_30) ;  /* 0x0000000000081947 */ /* 0x008fea0003800000 */
[----:B------:R-:W3:Y:S02]  /*1f00*/  SYNCS.PHASECHK.TRANS64.TRYWAIT P1, [UR4], R4 ;  /* 0x00000004ff0075a7 */ /* 0x000ee40008020144 */
[----:B---3--:R-:W-:Y:S05]  /*1f10*/  @!P1 BRA `(.L_x_31) ;  /* 0x00000060008c9947 */ /* 0x008fea0003800000 */
.L_x_30:
[----:B------:R-:W-:Y:S01]  /*1f20*/  ULEA UR11, UR10, UR9, 0x9 ;  /* 0x000000090a0b7291 */ /* 0x000fe2000f8e483f */
[----:B------:R-:W-:Y:S01]  /*1f30*/  WARPGROUP.ARRIVE ;  /* 0x00000000000079c5 */ /* 0x000fe20000000000 */
[----:B------:R-:W-:Y:S01]  /*1f40*/  ULEA UR12, UR10, UR8, 0xb ;  /* 0x000000080a0c7291 */ /* 0x000fe2000f8e583f */
[----:B------:R-:W-:Y:S01]  /*1f50*/  UMOV UR7, 0x40000040 ;  /* 0x4000004000077882 */ /* 0x000fe20000000000 */
[----:B------:R-:W-:Y:S02]  /*1f60*/  UMOV UR5, 0x40000040 ;  /* 0x4000004000057882 */ /* 0x000fe40000000000 */
[----:B------:R-:W-:Y:S01]  /*1f70*/  UIADD3 UR13, UR12, 0x400, URZ ;  /* 0x000004000c0d7890 */ /* 0x000fe2000fffe03f */
[----:B------:R-:W-:Y:S02]  /*1f80*/  UMOV UR6, UR11 ;  /* 0x0000000b00067c82 */ /* 0x000fe40008000000 */
[----:B------:R-:W-:Y:S02]  /*1f90*/  UMOV UR4, UR12 ;  /* 0x0000000c00047c82 */ /* 0x000fe40008000000 */
[----:B------:R-:W-:Y:S01]  /*1fa0*/  HGMMA.64x64x16.F32 R56, gdesc[UR4], R56, gsb0 ;  /* 0x00e00000043879f0 */ /* 0x000fe20008000838 */
[----:B------:R-:W-:Y:S01]  /*1fb0*/  UMOV UR5, 0x40000040 ;  /* 0x4000004000057882 */ /* 0x000fe20000000000 */
[----:B------:R-:W-:Y:S01]  /*1fc0*/  UMOV UR4, UR13 ;  /* 0x0000000d00047c82 */ /* 0x000fe20008000000 */
[----:B------:R-:W-:Y:S01]  /*1fd0*/  UIADD3 UR13, UR12, 0x402, URZ ;  /* 0x000004020c0d7890 */ /* 0x000fe2000fffe03f */
[----:B------:R-:W-:-:S02]  /*1fe0*/  WARPGROUP.DEPBAR.LE gsb0, 0x0 ;  /* 0x00008000000079c5 */ /* 0x000fc40000010000 */
        /* <DEDUP_REMOVED lines=42> */
[----:B------:R-:W-:Y:S01]  /*2290*/  BPT.TRAP 0x1 ;  /* 0x000000040000795c */ /* 0x000fe20000300000 */
.L_x_32:
[----:B------:R-:W-:-:S13]  /*22a0*/  ISETP.NE.AND P1, PT, R89, RZ, PT ;  /* 0x000000ff5900720c */ /* 0x000fda0003f25270 */
[----:B-1-3--:R-:W-:-:S05]  /*22b0*/  @P1 LEA R4, R3, UR53, 0x3 ;  /* 0x0000003503041c11 */ /* 0x00afca000f8e18ff */
[----:B------:R-:W-:-:S05]  /*22c0*/  @P1 VIADD R5, R4, 0x20 ;  /* 0x0000002004051836 */ /* 0x000fca0000000000 */
[----:B------:R-:W-:-:S04]  /*22d0*/  @P1 PRMT R5, R88, 0x654, R5 ;  /* 0x0000065458051816 */ /* 0x000fc80000000005 */
[----:B------:R1:W-:Y:S01]  /*22e0*/  @P1 SYNCS.ARRIVE.TRANS64.RED.A1T0 RZ, [R5+URZ], RZ ;  /* 0x000000ff05ff19a7 */ /* 0x0003e2000810043f */
[----:B------:R-:W-:-:S13]  /*22f0*/  ISETP.GT.U32.AND P1, PT, R22, 0x1, PT ;  /* 0x000000011600780c */ /* 0x000fda0003f24070 */
[----:B-1----:R-:W-:Y:S05]  /*2300*/  @P1 BRA `(.L_x_33) ;  /* 0x0000000000041947 */ /* 0x002fea0003800000 */
[----:B------:R-:W-:Y:S01]  /*2310*/  BPT.TRAP 0x1 ;  /* 0x000000040000795c */ /* 0x000fe20000300000 */
.L_x_33:
[----:B------:R-:W-:Y:S01]  /*2320*/  UIADD3 UR10, UR10, 0x1, URZ ;  /* 0x000000010a0a7890 */ /* 0x000fe2000fffe03f */
[C---:B------:R-:W-:Y:S01]  /*2330*/  ISETP.GT.AND P2, PT, R0.reuse, 0x1, PT ;  /* 0x000000010000780c */ /* 0x040fe20003f44270 */
[----:B------:R-:W-:Y:S01]  /*2340*/  VIADD R0, R0, 0xffffffff ;  /* 0xffffffff00007836 */ /* 0x000fe20000000000 */
[----:B------:R-:W-:Y:S01]  /*2350*/  IADD3 R3, R3, 0x1, RZ ;  /* 0x0000000103037810 */ /* 0x000fe20007ffe0ff */
[----:B------:R-:W-:-:S03]  /*2360*/  UISETP.NE.AND UP0, UPT, UR10, 0x4, UPT ;  /* 0x000000040a00788c */ /* 0x000fc6000bf05270 */
[C---:B------:R-:W-:Y:S01]  /*2370*/  ISETP.NE.AND P1, PT, R3.reuse, 0x4, PT ;  /* 0x000000040300780c */ /* 0x040fe20003f25270 */
[----:B------:R-:W-:Y:S02]  /*2380*/  USEL UR4, URZ, 0x1, UP0 ;  /* 0x000000013f047887 */ /* 0x000fe40008000000 */
[----:B------:R-:W-:Y:S01]  /*2390*/  USEL UR10, UR10, URZ, UP0 ;  /* 0x0000003f0a0a7287 */ /* 0x000fe20008000000 */
[----:B------:R-:W-:-:S03]  /*23a0*/  SEL R3, R3, RZ, P1 ;  /* 0x000000ff03037207 */ /* 0x000fc60000800000 */
[----:B------:R-:W-:Y:S01]  /*23b0*/  LOP3.LUT R6, R6, UR4, RZ, 0x3c, !PT ;  /* 0x0000000406067c12 */ /* 0x000fe2000f8e3cff */
[----:B------:R-:W-:Y:S07]  /*23c0*/  @P2 BRA `(.L_x_34) ;  /* 0xfffffff800ac2947 */ /* 0x000fee000383ffff */
.L_x_27:
[----:B------:R-:W1:Y:S02]  /*23d0*/  LDC R0, c[0x0][0x28c] ;  /* 0x0000a300ff007b82 */ /* 0x000e640000000800 */
[----:B-1----:R-:W-:-:S13]  /*23e0*/  ISETP.GE.AND P1, PT, R0, 0x1, PT ;  /* 0x000000010000780c */ /* 0x002fda0003f26270 */
[----:B------:R-:W-:Y:S05]  /*23f0*/  @!P1 BRA `(.L_x_35) ;  /* 0x0000000000449947 */ /* 0x000fea0003800000 */
[----:B------:R-:W-:Y:S05]  /*2400*/  @!P0 BRA `(.L_x_36) ;  /* 0x0000000000048947 */ /* 0x000fea0003800000 */
[----:B------:R-:W-:Y:S01]  /*2410*/  BPT.TRAP 0x1 ;  /* 0x000000040000795c */ /* 0x000fe20000300000 */
.L_x_36:
[----:B------:R-:W-:Y:S01]  /*2420*/  ISETP.NE.AND P0, PT, R89, RZ, PT ;  /* 0x000000ff5900720c */ /* 0x000fe20003f05270 */
[----:B------:R-:W-:Y:S01]  /*2430*/  UISETP.LT.AND UP1, UPT, UR51, 0x1, UPT ;  /* 0x000000013300788c */ /* 0x000fe2000bf21270 */
[----:B------:R-:W-:-:S11]  /*2440*/  IMAD.U32 R3, RZ, RZ, UR53 ;  /* 0x00000035ff037e24 */ /* 0x000fd6000f8e00ff */
[----:B------:R-:W-:-:S05]  /*2450*/  VOTEU.ANY UP0, P0 ;  /* 0x00000000003f7886 */ /* 0x000fca0000000100 */
[----:B------:R-:W-:-:S04]  /*2460*/  @UP0 USEL UR4, UR51, 0x1, UP1 ;  /* 0x0000000133040887 */ /* 0x000fc80008800000 */
[----:B------:R-:W-:-:S06]  /*2470*/  @UP0 UIADD3 UR4, UR50, UR51, -UR4 ;  /* 0x0000003332040290 */ /* 0x000fcc000fffe804 */
[----:B------:R-:W-:-:S04]  /*2480*/  IMAD.U32 R0, RZ, RZ, UR4 ;  /* 0x00000004ff007e24 */ /* 0x000fc8000f8e00ff */
[----:B------:R-:W-:-:S05]  /*2490*/  @P0 IMAD.SHL.U32 R0, R0, 0x8, RZ ;  /* 0x0000000800000824 */ /* 0x000fca00078e00ff */
[----:B------:R-:W-:-:S04]  /*24a0*/  @P0 LOP3.LUT R0, R0, 0x18, RZ, 0xc0, !PT ;  /* 0x0000001800000812 */ /* 0x000fc800078ec0ff */
[----:B------:R-:W-:-:S04]  /*24b0*/  @P0 IADD3 R3, R3, 0x20, R0 ;  /* 0x0000002003030810 */ /* 0x000fc80007ffe000 */
[----:B------:R-:W-:-:S04]  /*24c0*/  @P0 PRMT R3, R88, 0x654, R3 ;  /* 0x0000065458030816 */ /* 0x000fc80000000003 */
[----:B------:R1:W-:Y:S01]  /*24d0*/  @P0 SYNCS.ARRIVE.TRANS64.RED.A1T0 RZ, [R3+URZ], RZ ;  /* 0x000000ff03ff09a7 */ /* 0x0003e2000810043f */
[----:B------:R-:W-:-:S13]  /*24e0*/  ISETP.GT.U32.AND P0, PT, R22, 0x1, PT ;  /* 0x000000011600780c */ /* 0x000fda0003f04070 */
[----:B-1----:R-:W-:Y:S05]  /*24f0*/  @P0 BRA `(.L_x_35) ;  /* 0x0000000000040947 */ /* 0x002fea0003800000 */
[----:B------:R-:W-:Y:S01]  /*2500*/  BPT.TRAP 0x1 ;  /* 0x000000040000795c */ /* 0x000fe20000300000 */
.L_x_35:
[----:B------:R-:W-:Y:S01]  /*2510*/  UIADD3 UR4, UR53, 0x200, URZ ;  /* 0x0000020035047890 */ /* 0x000fe2000fffe03f */
[----:B------:R-:W-:Y:S02]  /*2520*/  R2UR UR46, R99 ;  /* 0x00000000632e72ca */ /* 0x000fe400000e0000 */
[----:B------:R-:W-:Y:S01]  /*2530*/  R2UR UR45, R97 ;  /* 0x00000000612d72ca */ /* 0x000fe200000e0000 */
[----:B------:R-:W-:-:S06]  /*2540*/  ULOP3.LUT UP0, URZ, UR4, 0x1bf, URZ, 0xc0, !UPT ;  /* 0x000001bf043f7892 */ /* 0x000fcc000f80c03f */
[----:B------:R-:W-:-:S04]  /*2550*/  PLOP3.LUT P0, PT, PT, PT, UP0, 0x80, 0x0 ;  /* 0x000000000000781c */ /* 0x000fc80003f0f008 */
[----:B------:R-:W-:Y:S02]  /*2560*/  USHF.L.U32 UR46, UR46, 0x8, URZ ;  /* 0x000000082e2e7899 */ /* 0x000fe4000800063f */
[----:B------:R-:W-:-:S07]  /*2570*/  USHF.L.U32 UR45, UR45, 0x6, URZ ;  /* 0x000000062d2d7899 */ /* 0x000fce000800063f */
[----:B------:R-:W-:Y:S05]  /*2580*/  @!P0 BRA `(.L_x_37) ;  /* 0x00000000007c8947 */ /* 0x000fea0003800000 */
[----:B------:R-:W-:Y:S01]  /*2590*/  MOV R23, 0x0 ;  /* 0x0000000000177802 */ /* 0x000fe20000000f00 */
[----:B------:R-:W-:Y:S01]  /*25a0*/  ULDC.64 UR4, c[0x4][0x80] ;  /* 0x0100200000047ab9 */ /* 0x000fe20000000a00 */
[----:B------:R-:W-:Y:S01]  /*25b0*/  ULDC.64 UR6, c[0x4][0x10] ;  /* 0x0100040000067ab9 */ /* 0x000fe20000000a00 */
[----:B---3--:R-:W-:Y:S01]  /*25c0*/  IMAD.U32 R4, RZ, RZ, UR4 ;  /* 0x00000004ff047e24 */ /* 0x008fe2000f8e00ff */
[----:B------:R1:W3:Y:S01]  /*25d0*/  LDC.64 R14, c[0x4][R23] ;  /* 0x01000000170e7b82 */ /* 0x0002e20000000a00 */
        /* <DEDUP_REMOVED lines=8> */
[----:B-1----:R-:W-:-:S07]  /*2660*/  IMAD.MOV.U32 R13, RZ, RZ, RZ ;  /* 0x000000ffff0d7224 */ /* 0x002fce00078e00ff */
[----:B------:R-:W-:-:S07]  /*2670*/  LEPC R20, `(.L_x_38) ;  /* 0x000000001014794e */ /* 0x000fce0000000000 */
[----:B--23--:R-:W-:Y:S05]  /*2680*/  CALL.ABS.NOINC R14 ;  /* 0x000000000e007343 */ /* 0x00cfea0003c00000 */
.L_x_38:
[----:B------:R1:W2:Y:S01]  /*2690*/  LDC.64 R14, c[0x4][R23] ;  /* 0x01000000170e7b82 */ /* 0x0002a20000000a00 */
[----:B------:R-:W-:Y:S01]  /*26a0*/  ULDC.64 UR4, c[0x4][0x80] ;  /* 0x0100200000047ab9 */ /* 0x000fe20000000a00 */
[----:B------:R-:W-:Y:S01]  /*26b0*/  ULDC.64 UR6, c[0x4][0x10] ;  /* 0x0100040000067ab9 */ /* 0x000fe20000000a00 */
[----:B------:R-:W-:Y:S02]  /*26c0*/  IMAD.U32 R4, RZ, RZ, UR4 ;  /* 0x00000004ff047e24 */ /* 0x000fe4000f8e00ff */
[----:B------:R-:W-:Y:S01]  /*26d0*/  IMAD.U32 R5, RZ, RZ, UR5 ;  /* 0x00000005ff057e24 */ /* 0x000fe2000f8e00ff */
[----:B------:R-:W-:Y:S01]  /*26e0*/  ULDC.64 UR4, c[0x4][0x88] ;  /* 0x0100220000047ab9 */ /* 0x000fe20000000a00 */
[----:B------:R-:W-:Y:S01]  /*26f0*/  IMAD.U32 R10, RZ, RZ, UR6 ;  /* 0x00000006ff0a7e24 */ /* 0x000fe2000f8e00ff */
[----:B------:R-:W-:Y:S01]  /*2700*/  MOV R6, UR4 ;  /* 0x0000000400067c02 */ /* 0x000fe20008000f00 */
[----:B------:R-:W-:Y:S02]  /*2710*/  IMAD.U32 R7, RZ, RZ, UR5 ;  /* 0x00000005ff077e24 */ /* 0x000fe4000f8e00ff */
[----:B------:R-:W-:-:S02]  /*2720*/  IMAD.U32 R11, RZ, RZ, UR7 ;  /* 0x00000007ff0b7e24 */ /* 0x000fc4000f8e00ff */
[----:B------:R-:W-:Y:S02]  /*2730*/  IMAD.MOV.U32 R8, RZ, RZ, 0x70 ;  /* 0x00000070ff087424 */ /* 0x000fe400078e00ff */
[----:B------:R-:W-:Y:S02]  /*2740*/  IMAD.MOV.U32 R12, RZ, RZ, 0x1 ;  /* 0x00000001ff0c7424 */ /* 0x000fe400078e00ff */
[----:B-1----:R-:W-:-:S07]  /*2750*/  IMAD.MOV.U32 R13, RZ, RZ, RZ ;  /* 0x000000ffff0d7224 */ /* 0x002fce00078e00ff */
[----:B------:R-:W-:-:S07]  /*2760*/  LEPC R20, `(.L_x_37) ;  /* 0x000000001014794e */ /* 0x000fce0000000000 */
[----:B--2---:R-:W-:Y:S05]  /*2770*/  CALL.ABS.NOINC R14 ;  /* 0x000000000e007343 */ /* 0x004fea0003c00000 */
.L_x_37:
[----:B---3--:R-:W1:Y:S01]  /*2780*/  LDC R4, c[0x0][0x288] ;  /* 0x0000a200ff047b82 */ /* 0x008e620000000800 */
[----:B------:R-:W-:Y:S01]  /*2790*/  ULDC.64 UR4, c[0x0][0x590] ;  /* 0x0001640000047ab9 */ /* 0x000fe20000000a00 */
[----:B------:R-:W-:Y:S01]  /*27a0*/  SHF.R.U32.HI R0, RZ, 0x2, R18 ;  /* 0x00000002ff007819 */ /* 0x000fe20000011612 */
[----:B------:R-:W-:Y:S01]  /*27b0*/  IMAD.U32 R105, RZ, RZ, UR4 ;  /* 0x00000004ff697e24 */ /* 0x000fe2000f8e00ff */
[----:B------:R-:W-:Y:S01]  /*27c0*/  LOP3.LUT R6, R18, 0xe0, RZ, 0xc0, !PT ;  /* 0x000000e012067812 */ /* 0x000fe200078ec0ff */
[----:B------:R-:W-:Y:S01]  /*27d0*/  IMAD.U32 R107, RZ, RZ, UR5 ;  /* 0x00000005ff6b7e24 */ /* 0x000fe2000f8e00ff */
[----:B------:R-:W-:Y:S01]  /*27e0*/  LOP3.LUT R7, R0, 0x7, RZ, 0xc0, !PT ;  /* 0x0000000700077812 */ /* 0x000fe200078ec0ff */
[----:B------:R-:W-:Y:S01]  /*27f0*/  ULDC UR4, c[0x0][0x284] ;  /* 0x0000a10000047ab9 */ /* 0x000fe20000000800 */
[----:B------:R-:W-:Y:S02]  /*2800*/  ISETP.NE.U32.AND P0, PT, R105, RZ, PT ;  /* 0x000000ff6900720c */ /* 0x000fe40003f05070 */
[----:B------:R-:W-:-:S02]  /*2810*/  LOP3.LUT R3, R18, 0x3, RZ, 0xc0, !PT ;  /* 0x0000000312037812 */ /* 0x000fc400078ec0ff */
[----:B------:R-:W-:Y:S02]  /*2820*/  ISETP.NE.AND.EX P0, PT, R107, RZ, PT, P0 ;  /* 0x000000ff6b00720c */ /* 0x000fe40003f05300 */
[----:B------:R-:W-:-:S04]  /*2830*/  SHF.R.U32.HI R0, RZ, 0x1, R6 ;  /* 0x00000001ff007819 */ /* 0x000fc80000011606 */
[----:B------:R-:W-:-:S05]  /*2840*/  IADD3 R0, -R0, UR4, -R7 ;  /* 0x0000000400007c10 */ /* 0x000fca000fffe907 */
[----:B------:R-:W-:Y:S02]  /*2850*/  IMAD R99, R99, -0x100, R0 ;  /* 0xffffff0063637824 */ /* 0x000fe400078e0200 */
[----:B-1----:R-:W-:-:S04]  /*2860*/  IMAD R4, R3, -0x2, R4 ;  /* 0xfffffffe03047824 */ /* 0x002fc800078e0204 */
[----:B------:R-:W-:Y:S01]  /*2870*/  IMAD R97, R97, -0x40, R4 ;  /* 0xffffffc061617824 */ /* 0x000fe200078e0204 */
[----:B------:R-:W-:Y:S06]  /*2880*/  @!P0 BRA `(.L_x_39) ;  /* 0x0000000000548947 */ /* 0x000fec0003800000 */
[----:B------:R-:W-:Y:S02]  /*2890*/  ULDC.64 UR4, c[0x0][0x588] ;  /* 0x0001620000047ab9 */ /* 0x000fe40000000a00 */
[----:B------:R-:W-:-:S04]  /*28a0*/  ISETP.NE.U32.AND P1, PT, RZ, UR4, PT ;  /* 0x00000004ff007c0c */ /* 0x000fc8000bf25070 */
[----:B------:R-:W-:-:S13]  /*28b0*/  ISETP.NE.AND.EX P1, PT, RZ, UR5, PT, P1 ;  /* 0x00000005ff007c0c */ /* 0x000fda000bf25310 */
[----:B------:R-:W-:Y:S05]  /*28c0*/  @!P1 BRA `(.L_x_40) ;  /* 0x0000000000289947 */ /* 0x000fea0003800000 */
[----:B------:R-:W1:Y:S01]  /*28d0*/  LDC.64 R4, c[0x0][0x588] ;  /* 0x00016200ff047b82 */ /* 0x000e620000000a00 */
[----:B------:R-:W-:-:S04]  /*28e0*/  IMAD R3, R105, UR47, RZ ;  /* 0x0000002f69037c24 */ /* 0x000fc8000f8e02ff */
[----:B-1----:R-:W-:-:S05]  /*28f0*/  IMAD.WIDE R4, R3, 0x4, R4 ;  /* 0x0000000403047825 */ /* 0x002fca00078e0204 */
[----:B------:R-:W3:Y:S01]  /*2900*/  LDG.E R92, desc[UR42][R4.64] ;  /* 0x0000002a045c7981 */ /* 0x000ee2000c1e1900 */
[----:B------:R-:W-:Y:S02]  /*2910*/  IMAD.MOV.U32 R90, RZ, RZ, 0x1 ;  /* 0x00000001ff5a7424 */ /* 0x000fe400078e00ff */
[----:B------:R-:W-:Y:S02]  /*2920*/  IMAD.MOV.U32 R94, RZ, RZ, 0x1 ;  /* 0x00000001ff5e7424 */ /* 0x000fe400078e00ff */
[----:B------:R-:W-:Y:S02]  /*2930*/  IMAD.MOV.U32 R96, RZ, RZ, 0x1 ;  /* 0x00000001ff607424 */ /* 0x000fe400078e00ff */
[--C-:B---3--:R-:W-:Y:S02]  /*2940*/  IMAD.MOV.U32 R95, RZ, RZ, R92.reuse ;  /* 0x000000ffff5f7224 */ /* 0x108fe400078e005c */
[----:B------:R-:W-:Y:S01]  /*2950*/  IMAD.MOV.U32 R98, RZ, RZ, R92 ;  /* 0x000000ffff627224 */ /* 0x000fe200078e005c */
[----:B------:R-:W-:Y:S06]  /*2960*/  BRA `(.L_x_39) ;  /* 0x00000000001c7947 */ /* 0x000fec0003800000 */
.L_x_40:
[----:B------:R-:W-:Y:S01]  /*2970*/  ULDC UR4, c[0x0][0x580] ;  /* 0x0001600000047ab9 */ /* 0x000fe20000000800 */
[----:B------:R-:W-:Y:S01]  /*2980*/  IMAD.MOV.U32 R90, RZ, RZ, 0x1 ;  /* 0x00000001ff5a7424 */ /* 0x000fe200078e00ff */
[----:B------:R-:W-:Y:S01]  /*2990*/  MOV R96, 0x1 ;  /* 0x0000000100607802 */ /* 0x000fe20000000f00 */
[----:B------:R-:W-:Y:S02]  /*29a0*/  IMAD.MOV.U32 R94, RZ, RZ, 0x1 ;  /* 0x00000001ff5e7424 */ /* 0x000fe400078e00ff */
[----:B------:R-:W-:Y:S02]  /*29b0*/  IMAD.U32 R92, RZ, RZ, UR4 ;  /* 0x00000004ff5c7e24 */ /* 0x000fe4000f8e00ff */
[----:B------:R-:W-:Y:S02]  /*29c0*/  IMAD.U32 R95, RZ, RZ, UR4 ;  /* 0x00000004ff5f7e24 */ /* 0x000fe4000f8e00ff */
[----:B------:R-:W-:-:S07]  /*29d0*/  IMAD.U32 R98, RZ, RZ, UR4 ;  /* 0x00000004ff627e24 */ /* 0x000fce000f8e00ff */
.L_x_39:
[----:B------:R-:W1:Y:S02]  /*29e0*/  LDC.64 R8, c[0x0][0x5b0] ;  /* 0x00016c00ff087b82 */ /* 0x000e640000000a00 */
[----:B-1----:R-:W-:-:S04]  /*29f0*/  ISETP.NE.U32.AND P1, PT, R8, RZ, PT ;  /* 0x000000ff0800720c */ /* 0x002fc80003f25070 */
[----:B------:R-:W-:-:S13]  /*2a00*/  ISETP.NE.AND.EX P1, PT, R9, RZ, PT, P1 ;  /* 0x000000ff0900720c */ /* 0x000fda0003f25310 */
[----:B------:R-:W-:Y:S05]  /*2a10*/  @!P1 BRA `(.L_x_41) ;  /* 0x00000000002c9947 */ /* 0x000fea0003800000 */
[----:B------:R-:W-:Y:S02]  /*2a20*/  ULDC.64 UR4, c[0x0][0x5a8] ;  /* 0x00016a0000047ab9 */ /* 0x000fe40000000a00 */
[----:B------:R-:W-:-:S04]  /*2a30*/  ISETP.NE.U32.AND P1, PT, RZ, UR4, PT ;  /* 0x00000004ff007c0c */ /* 0x000fc8000bf25070 */
[----:B------:R-:W-:-:S13]  /*2a40*/  ISETP.NE.AND.EX P1, PT, RZ, UR5, PT, P1 ;  /* 0x00000005ff007c0c */ /* 0x000fda000bf25310 */
[----:B------:R-:W-:Y:S05]  /*2a50*/  @!P1 BRA `(.L_x_42) ;  /* 0x0000000000149947 */ /* 0x000fea0003800000 */
[----:B------:R-:W1:Y:S01]  /*2a60*/  LDC.64 R4, c[0x0][0x5a8] ;  /* 0x00016a00ff047b82 */ /* 0x000e620000000a00 */
[----:B------:R-:W-:-:S04]  /*2a70*/  IMAD R3, R8, UR47, RZ ;  /* 0x0000002f08037c24 */ /* 0x000fc8000f8e02ff */
[----:B-1----:R-:W-:-:S05]  /*2a80*/  IMAD.WIDE R4, R3, 0x4, R4 ;  /* 0x0000000403047825 */ /* 0x002fca00078e0204 */
[----:B--2---:R1:W5:Y:S01]  /*2a90*/  LDG.E R93, desc[UR42][R4.64] ;  /* 0x0000002a045d7981 */ /* 0x004362000c1e1900 */
[----:B------:R-:W-:Y:S05]  /*2aa0*/  BRA `(.L_x_41) ;  /* 0x0000000000087947 */ /* 0x000fea0003800000 */
.L_x_42:
[----:B------:R-:W-:Y:S02]  /*2ab0*/  ULDC UR4, c[0x0][0x5a0] ;  /* 0x0001680000047ab9 */ /* 0x000fe40000000800 */
[----:B--2---:R-:W-:-:S07]  /*2ac0*/  IMAD.U32 R93, RZ, RZ, UR4 ;  /* 0x00000004ff5d7e24 */ /* 0x004fce000f8e00ff */
.L_x_41:
[----:B------:R-:W3:Y:S01]  /*2ad0*/  LDC.64 R10, c[0x0][0x5c0] ;  /* 0x00017000ff0a7b82 */ /* 0x000ee20000000a00 */
[----:B------:R-:W-:Y:S01]  /*2ae0*/  ULDC.64 UR4, c[0x0][0x588] ;  /* 0x0001620000047ab9 */ /* 0x000fe20000000a00 */
[----:B------:R-:W-:Y:S01]  /*2af0*/  ISETP.EQ.U32.AND P3, PT, R105, RZ, PT ;  /* 0x000000ff6900720c */ /* 0x000fe20003f62070 */
[----:B-1----:R-:W-:Y:S01]  /*2b00*/  IMAD.MOV.U32 R4, RZ, RZ, 0x1 ;  /* 0x00000001ff047424 */ /* 0x002fe200078e00ff */
[----:B------:R-:W-:Y:S01]  /*2b10*/  ISETP.NE.U32.AND P1, PT, RZ, UR4, PT ;  /* 0x00000004ff007c0c */ /* 0x000fe2000bf25070 */
[----:B------:R-:W-:Y:S01]  /*2b20*/  IMAD.MOV.U32 R3, RZ, RZ, 0x1 ;  /* 0x00000001ff037424 */ /* 0x000fe200078e00ff */
[----:B------:R-:W-:Y:S02]  /*2b30*/  LOP3.LUT P4, RZ, R96, 0xff, RZ, 0xc0, !PT ;  /* 0x000000ff60ff7812 */ /* 0x000fe4000788c0ff */
[----:B------:R-:W1:Y:S01]  /*2b40*/  LDC R20, c[0x0][0x5c8] ;  /* 0x00017200ff147b82 */ /* 0x000e620000000800 */
[----:B------:R-:W-:Y:S02]  /*2b50*/  ISETP.NE.AND.EX P1, PT, RZ, UR5, PT, P1 ;  /* 0x00000005ff007c0c */ /* 0x000fe4000bf25310 */
[----:B------:R-:W-:-:S02]  /*2b60*/  FSEL R5, R98, R95, !P4 ;  /* 0x0000005f62057208 */ /* 0x000fc40006000000 */
[----:B------:R-:W-:Y:S02]  /*2b70*/  ISETP.EQ.OR.EX P3, PT, R107, RZ, !P1, P3 ;  /* 0x000000ff6b00720c */ /* 0x000fe40004f62730 */
[----:B------:R-:W-:Y:S02]  /*2b80*/  PLOP3.LUT P1, PT, P1, PT, PT, 0x8, 0x0 ;  /* 0x000000000000781c */ /* 0x000fe40000f2e170 */
[C---:B------:R-:W-:Y:S02]  /*2b90*/  FSEL R95, R92.reuse, R95, !P0 ;  /* 0x0000005f5c5f7208 */ /* 0x040fe40004000000 */
[----:B------:R-:W-:Y:S02]  /*2ba0*/  FSEL R0, R92, R5, !P0 ;  /* 0x000000055c007208 */ /* 0x000fe40004000000 */
[----:B---3--:R-:W-:-:S04]  /*2bb0*/  ISETP.NE.U32.AND P2, PT, R10, RZ, PT ;  /* 0x000000ff0a00720c */ /* 0x008fc80003f45070 */
[----:B------:R-:W-:-:S04]  /*2bc0*/  ISETP.NE.AND.EX P2, PT, R11, RZ, PT, P2 ;  /* 0x000000ff0b00720c */ /* 0x000fc80003f45320 */
[----:B-1----:R-:W-:Y:S01]  /*2bd0*/  FSEL R20, R20, RZ, !P2 ;  /* 0x000000ff14147208 */ /* 0x002fe20005000000 */
[----:B------:R-:W-:Y:S08]  /*2be0*/  @!P3 BRA `(.L_x_43) ;  /* 0x000000000040b947 */ /* 0x000ff00003800000 */
[----:B------:R-:W-:Y:S04]  /*2bf0*/  BSSY B0, `(.L_x_44) ;  /* 0x000000e000007945 */ /* 0x000fe80003800000 */
[----:B------:R-:W-:Y:S05]  /*2c00*/  @!P0 BRA `(.L_x_45) ;  /* 0x0000000000248947 */ /* 0x000fea0003800000 */
[----:B------:R-:W-:Y:S02]  /*2c10*/  LOP3.LUT P4, RZ, R94, 0xff, RZ, 0xc0, !PT ;  /* 0x000000ff5eff7812 */ /* 0x000fe4000788c0ff */
[----:B------:R-:W-:Y:S02]  /*2c20*/  PLOP3.LUT P3, PT, P1, PT, PT, 0x80, 0x0 ;  /* 0x000000000000781c */ /* 0x000fe40000f6f070 */
[----:B------:R-:W-:-:S09]  /*2c30*/  PRMT R96, RZ, 0x7610, R96 ;  /* 0x00007610ff607816 */ /* 0x000fd20000000060 */
[----:B------:R-:W-:Y:S05]  /*2c40*/  @!P4 BRA `(.L_x_46) ;  /* 0x000000000020c947 */ /* 0x000fea0003800000 */
[----:B------:R-:W-:Y:S01]  /*2c50*/  FSETP.EQ.AND P3, PT, R92, RZ, PT ;  /* 0x000000ff5c00720b */ /* 0x000fe20003f62000 */
[----:B------:R-:W-:Y:S01]  /*2c60*/  IMAD.MOV.U32 R95, RZ, RZ, R92 ;  /* 0x000000ffff5f7224 */ /* 0x000fe200078e005c */
[----:B------:R-:W-:Y:S01]  /*2c70*/  PRMT R96, R94, 0x7610, R96 ;  /* 0x000076105e607816 */ /* 0x000fe20000000060 */
[----:B------:R-:W-:Y:S01]  /*2c80*/  IMAD.MOV.U32 R0, RZ, RZ, R92 ;  /* 0x000000ffff007224 */ /* 0x000fe200078e005c */
[----:B------:R-:W-:Y:S09]  /*2c90*/  BRA `(.L_x_46) ;  /* 0x00000000000c7947 */ /* 0x000ff20003800000 */
.L_x_45:
[----:B------:R-:W-:Y:S01]  /*2ca0*/  FSETP.EQ.AND P3, PT, R92, RZ, PT ;  /* 0x000000ff5c00720b */ /* 0x000fe20003f62000 */
[--C-:B------:R-:W-:Y:S02]  /*2cb0*/  IMAD.MOV.U32 R95, RZ, RZ, R92.reuse ;  /* 0x000000ffff5f7224 */ /* 0x100fe400078e005c */
[----:B------:R-:W-:-:S10]  /*2cc0*/  IMAD.MOV.U32 R0, RZ, RZ, R92 ;  /* 0x000000ffff007224 */ /* 0x000fd400078e005c */
.L_x_46:
[----:B------:R-:W-:Y:S05]  /*2cd0*/  BSYNC B0 ;  /* 0x0000000000007941 */ /* 0x000fea0003800000 */
.L_x_44:
[----:B------:R-:W-:-:S07]  /*2ce0*/  SEL R4, RZ, 0x1, P3 ;  /* 0x00000001ff047807 */ /* 0x000fce0001800000 */
.L_x_43:
[----:B------:R-:W-:Y:S04]  /*2cf0*/  BSSY B0, `(.L_x_47) ;  /* 0x000000f000007945 */ /* 0x000fe80003800000 */
[----:B------:R-:W-:Y:S05]  /*2d00*/  @!P0 BRA `(.L_x_48) ;  /* 0x0000000000288947 */ /* 0x000fea0003800000 */
[----:B------:R-:W-:Y:S02]  /*2d10*/  LOP3.LUT P0, RZ, R90, 0xff, RZ, 0xc0, !PT ;  /* 0x000000ff5aff7812 */ /* 0x000fe4000780c0ff */
[----:B------:R-:W-:Y:S02]  /*2d20*/  PRMT R94, RZ, 0x7610, R94 ;  /* 0x00007610ff5e7816 */ /* 0x000fe4000000005e */
[----:B------:R-:W-:-:S09]  /*2d30*/  PRMT R96, RZ, 0x7610, R96 ;  /* 0x00007610ff607816 */ /* 0x000fd20000000060 */
[----:B------:R-:W-:Y:S05]  /*2d40*/  @!P0 BRA `(.L_x_49) ;  /* 0x0000000000248947 */ /* 0x000fea0003800000 */
[----:B------:R-:W-:Y:S01]  /*2d50*/  FSETP.EQ.AND P1, PT, R92, RZ, PT ;  /* 0x000000ff5c00720b */ /* 0x000fe20003f22000 */
[----:B------:R-:W-:Y:S01]  /*2d60*/  IMAD.MOV.U32 R95, RZ, RZ, R92 ;  /* 0x000000ffff5f7224 */ /* 0x000fe200078e005c */
[C---:B------:R-:W-:Y:S01]  /*2d70*/  PRMT R94, R90.reuse, 0x7610, R94 ;  /* 0x000076105a5e7816 */ /* 0x040fe2000000005e */
[----:B------:R-:W-:Y:S01]  /*2d80*/  IMAD.MOV.U32 R0, RZ, RZ, R92 ;  /* 0x000000ffff007224 */ /* 0x000fe200078e005c */
[----:B------:R-:W-:Y:S01]  /*2d90*/  PRMT R96, R90, 0x7610, R96 ;  /* 0x000076105a607816 */ /* 0x000fe20000000060 */
[----:B------:R-:W-:Y:S08]  /*2da0*/  BRA `(.L_x_49) ;  /* 0x00000000000c7947 */ /* 0x000ff00003800000 */
.L_x_48:
[----:B------:R-:W-:Y:S01]  /*2db0*/  FSETP.EQ.AND P1, PT, R92, RZ, PT ;  /* 0x000000ff5c00720b */ /* 0x000fe20003f22000 */
[--C-:B------:R-:W-:Y:S02]  /*2dc0*/  IMAD.MOV.U32 R95, RZ, RZ, R92.reuse ;  /* 0x000000ffff5f7224 */ /* 0x100fe400078e005c */
[----:B------:R-:W-:-:S10]  /*2dd0*/  IMAD.MOV.U32 R0, RZ, RZ, R92 ;  /* 0x000000ffff007224 */ /* 0x000fd400078e005c */
.L_x_49:
[----:B------:R-:W-:Y:S05]  /*2de0*/  BSYNC B0 ;  /* 0x0000000000007941 */ /* 0x000fea0003800000 */
.L_x_47:
[----:B------:R-:W-:Y:S01]  /*2df0*/  PRMT R8, R4, 0x9910, RZ ;  /* 0x0000991004087816 */ /* 0x000fe200000000ff */
[--C-:B------:R-:W-:Y:S01]  /*2e00*/  IMAD.MOV.U32 R102, RZ, RZ, R20.reuse ;  /* 0x000000ffff667224 */ /* 0x100fe200078e0014 */
[----:B------:R-:W-:Y:S01]  /*2e10*/  LOP3.LUT R91, R91, 0x1, RZ, 0x3c, !PT ;  /* 0x000000015b5b7812 */ /* 0x000fe200078e3cff */
[----:B------:R-:W-:Y:S01]  /*2e20*/  IMAD.MOV.U32 R104, RZ, RZ, R20 ;  /* 0x000000ffff687224 */ /* 0x000fe200078e0014 */
[----:B------:R-:W-:Y:S01]  /*2e30*/  MOV R100, R20 ;  /* 0x0000001400647202 */ /* 0x000fe20000000f00 */
[----:B------:R-:W-:Y:S06]  /*2e40*/  @!P2 BRA `(.L_x_50) ;  /* 0x000000000080a947 */ /* 0x000fec0003800000 */
[----:B------:R-:W1:Y:S01]  /*2e50*/  LDC.64 R12, c[0x0][0x5d0] ;  /* 0x00017400ff0c7b82 */ /* 0x000e620000000a00 */
[----:B------:R-:W-:Y:S01]  /*2e60*/  SHF.R.U32.HI R6, RZ, 0x5, R6 ;  /* 0x00000005ff067819 */ /* 0x000fe20000011606 */
[----:B------:R-:W-:Y:S01]  /*2e70*/  USHF.R.S32.HI UR4, URZ, 0x1f, UR47 ;  /* 0x0000001f3f047899 */ /* 0x000fe2000801142f */
[----:B------:R-:W-:-:S03]  /*2e80*/  ISETP.GE.AND P0, PT, R97, 0x1, PT ;  /* 0x000000016100780c */ /* 0x000fc60003f06270 */
[----:B------:R-:W-:Y:S01]  /*2e90*/  IMAD.SHL.U32 R4, R6, 0x10, RZ ;  /* 0x0000001006047824 */ /* 0x000fe200078e00ff */
[C---:B------:R-:W-:Y:S02]  /*2ea0*/  ISETP.LT.OR P4, PT, R99.reuse, 0x1, !P0 ;  /* 0x000000016300780c */ /* 0x040fe40004781670 */
[C---:B------:R-:W-:Y:S02]  /*2eb0*/  ISETP.LT.OR P3, PT, R99.reuse, 0x81, !P0 ;  /* 0x000000816300780c */ /* 0x040fe40004761670 */
[----:B------:R-:W-:Y:S02]  /*2ec0*/  LOP3.LUT R4, R4, 0xfffffff0, R7, 0xe2, !PT ;  /* 0xfffffff004047812 */ /* 0x000fe400078ee207 */
[C---:B------:R-:W-:Y:S02]  /*2ed0*/  ISETP.LT.OR P2, PT, R99.reuse, 0x9, !P0 ;  /* 0x000000096300780c */ /* 0x040fe40004741670 */
[----:B------:R-:W-:Y:S01]  /*2ee0*/  ISETP.LT.OR P0, PT, R99, 0x89, !P0 ;  /* 0x000000896300780c */ /* 0x000fe20004701670 */
[----:B------:R-:W-:-:S05]  /*2ef0*/  VIADD R4, R4, UR46 ;  /* 0x0000002e04047c36 */ /* 0x000fca0008000000 */
[--C-:B------:R-:W-:Y:S01]  /*2f00*/  SHF.R.S32.HI R5, RZ, 0x1f, R4.reuse ;  /* 0x0000001fff057819 */ /* 0x100fe20000011404 */
[C---:B-1----:R-:W-:Y:S02]  /*2f10*/  IMAD R6, R12.reuse, UR4, RZ ;  /* 0x000000040c067c24 */ /* 0x042fe4000f8e02ff */
[----:B------:R-:W-:-:S04]  /*2f20*/  IMAD.WIDE.U32 R4, R12, UR47, R4 ;  /* 0x0000002f0c047c25 */ /* 0x000fc8000f8e0004 */
[----:B------:R-:W-:Y:S01]  /*2f30*/  IMAD R7, R13, UR47, R6 ;  /* 0x0000002f0d077c24 */ /* 0x000fe2000f8e0206 */
[----:B------:R-:W-:-:S03]  /*2f40*/  LEA R6, P5, R4, R10, 0x1 ;  /* 0x0000000a04067211 */ /* 0x000fc600078a08ff */
[----:B------:R-:W-:-:S05]  /*2f50*/  IMAD.IADD R5, R5, 0x1, R7 ;  /* 0x0000000105057824 */ /* 0x000fca00078e0207 */
[----:B------:R-:W-:-:S05]  /*2f60*/  LEA.HI.X R7, R4, R11, R5, 0x1, P5 ;  /* 0x0000000b04077211 */ /* 0x000fca00028f0c05 */
[----:B------:R-:W3:Y:S04]  /*2f70*/  @!P4 LDG.E.U16 R10, desc[UR42][R6.64] ;  /* 0x0000002a060ac981 */ /* 0x000ee8000c1e1500 */
[----:B------:R-:W4:Y:S04]  /*2f80*/  @!P3 LDG.E.U16 R4, desc[UR42][R6.64+0x100] ;  /* 0x0001002a0604b981 */ /* 0x000f28000c1e1500 */
[----:B------:R-:W2:Y:S04]  /*2f90*/  @!P2 LDG.E.U16 R5, desc[UR42][R6.64+0x10] ;  /* 0x0000102a0605a981 */ /* 0x000ea8000c1e1500 */
[----:B------:R-:W2:Y:S01]  /*2fa0*/  @!P0 LDG.E.U16 R9, desc[UR42][R6.64+0x110] ;  /* 0x0001102a06098981 */ /* 0x000ea2000c1e1500 */
[----:B------:R-:W-:-:S02]  /*2fb0*/  IMAD.MOV.U32 R102, RZ, RZ, RZ ;  /* 0x000000ffff667224 */ /* 0x000fc400078e00ff */
[----:B------:R-:W-:Y:S01]  /*2fc0*/  IMAD.MOV.U32 R20, RZ, RZ, RZ ;  /* 0x000000ffff147224 */ /* 0x000fe200078e00ff */
[----:B---3--:R-:W-:Y:S02]  /*2fd0*/  @!P4 PRMT R102, R10, 0x5410, RZ ;  /* 0x000054100a66c816 */ /* 0x008fe400000000ff */
[----:B----4-:R-:W-:Y:S02]  /*2fe0*/  @!P3 PRMT R20, R4, 0x5410, RZ ;  /* 0x000054100414b816 */ /* 0x010fe400000000ff */
[----:B--2---:R-:W-:Y:S02]  /*2ff0*/  @!P2 PRMT R102, R102, 0x5410, R5 ;  /* 0x000054106666a816 */ /* 0x004fe40000000005 */
[----:B------:R-:W-:-:S03]  /*3000*/  @!P0 PRMT R20, R20, 0x5410, R9 ;  /* 0x0000541014148816 */ /* 0x000fc60000000009 */
[--C-:B------:R-:W-:Y:S02]  /*3010*/  HADD2.F32 R104, -RZ, R102.reuse.H0_H0 ;  /* 0x20000066ff687230 */ /* 0x100fe40000004100 */
[----:B------:R-:W-:Y:S02]  /*3020*/  HADD2.F32 R102, -RZ, R102.H1_H1 ;  /* 0x30000066ff667230 */ /* 0x000fe40000004100 */
[--C-:B------:R-:W-:Y:S02]  /*3030*/  HADD2.F32 R100, -RZ, R20.reuse.H0_H0 ;  /* 0x20000014ff647230 */ /* 0x100fe40000004100 */
[----:B------:R-:W-:-:S07]  /*3040*/  HADD2.F32 R20, -RZ, R20.H1_H1 ;  /* 0x30000014ff147230 */ /* 0x000fce0000004100 */
.L_x_50:
[----:B------:R-:W-:Y:S01]  /*3050*/  ISETP.NE.AND P0, PT, R8, RZ, PT ;  /* 0x000000ff0800720c */ /* 0x000fe20003f05270 */
[----:B------:R-:W-:Y:S01]  /*3060*/  BSSY B0, `(.L_x_51) ;  /* 0x0000028000007945 */ /* 0x000fe20003800000 */
[----:B------:R-:W-:Y:S01]  /*3070*/  IMAD.MOV.U32 R21, RZ, RZ, RZ ;  /* 0x000000ffff157224 */ /* 0x000fe200078e00ff */
[----:B------:R-:W-:Y:S02]  /*3080*/  CS2R R10, SRZ ;  /* 0x00000000000a7805 */ /* 0x000fe4000001ff00 */
[----:B------:R-:W-:Y:S02]  /*3090*/  CS2R R8, SRZ ;  /* 0x0000000000087805 */ /* 0x000fe4000001ff00 */
[----:B------:R-:W-:Y:S02]  /*30a0*/  CS2R R6, SRZ ;  /* 0x0000000000067805 */ /* 0x000fe4000001ff00 */
[----:B------:R-:W-:-:S04]  /*30b0*/  CS2R R4, SRZ ;  /* 0x0000000000047805 */ /* 0x000fc8000001ff00 */
[----:B------:R-:W-:Y:S05]  /*30c0*/  @!P0 BRA `(.L_x_52) ;  /* 0x0000000000848947 */ /* 0x000fea0003800000 */
[----:B------:R-:W-:-:S13]  /*30d0*/  ISETP.NE.AND P2, PT, R103, 0x3, PT ;  /* 0x000000036700780c */ /* 0x000fda0003f45270 */
[----:B------:R-:W-:Y:S05]  /*30e0*/  @!P2 BRA `(.L_x_53) ;  /* 0x000000000004a947 */ /* 0x000fea0003800000 */
[----:B------:R-:W-:Y:S01]  /*30f0*/  BPT.TRAP 0x1 ;  /* 0x000000040000795c */ /* 0x000fe20000300000 */
.L_x_53:
[----:B------:R-:W-:Y:S01]  /*3100*/  SHF.L.U32 R4, R91, 0x1f, RZ ;  /* 0x0000001f5b047819 */ /* 0x000fe200000006ff */
[----:B------:R-:W-:Y:S01]  /*3110*/  BSSY B1, `(.L_x_54) ;  /* 0x0000005000017945 */ /* 0x000fe20003800000 */
[----:B------:R-:W-:Y:S02]  /*3120*/  IMAD.MOV.U32 R21, RZ, RZ, 0x1 ;  /* 0x00000001ff157424 */ /* 0x000fe400078e00ff */
[----:B------:R-:W1:Y:S01]  /*3130*/  SYNCS.PHASECHK.TRANS64.TRYWAIT P2, [UR53+0x40], R4 ;  /* 0x00004004ff0075a7 */ /* 0x000e620008040175 */
[----:B------:R-:W-:Y:S01]  /*3140*/  IMAD.MOV.U32 R10, RZ, RZ, RZ ;  /* 0x000000ffff0a7224 */ /* 0x000fe200078e00ff */
[----:B-1----:R-:W-:Y:S06]  /*3150*/  @!P2 BRA `(.L_x_55) ;  /* 0x000000500014a947 */ /* 0x002fec0003800000 */
.L_x_168:
[----:B------:R-:W-:Y:S05]  /*3160*/  BSYNC B1 ;  /* 0x0000000000017941 */ /* 0x000fea0003800000 */
.L_x_54:
[----:B------:R-:W-:Y:S02]  /*3170*/  CS2R R8, SRZ ;  /* 0x0000000000087805 */ /* 0x000fe4000001ff00 */
[----:B------:R-:W-:Y:S02]  /*3180*/  CS2R R6, SRZ ;  /* 0x0000000000067805 */ /* 0x000fe4000001ff00 */
[----:B-1----:R-:W-:Y:S01]  /*3190*/  CS2R R4, SRZ ;  /* 0x0000000000047805 */ /* 0x002fe2000001ff00 */
[----:B------:R-:W-:Y:S06]  /*31a0*/  @P1 BRA `(.L_x_52) ;  /* 0x00000000004c1947 */ /* 0x000fec0003800000 */
[C---:B------:R-:W-:Y:S01]  /*31b0*/  IMAD.SHL.U32 R4, R18.reuse, 0x10, RZ ;  /* 0x0000001012047824 */ /* 0x040fe200078e00ff */
[----:B------:R-:W-:Y:S01]  /*31c0*/  SHF.R.U32.HI R7, RZ, 0x1, R18 ;  /* 0x00000001ff077819 */ /* 0x000fe20000011612 */
[C---:B------:R-:W-:Y:S01]  /*31d0*/  IMAD.SHL.U32 R5, R18.reuse, 0x20, RZ ;  /* 0x0000002012057824 */ /* 0x040fe200078e00ff */
[C---:B------:R-:W-:Y:S01]  /*31e0*/  LOP3.LUT P2, RZ, R18.reuse, 0x4, RZ, 0xc0, !PT ;  /* 0x0000000412ff7812 */ /* 0x040fe2000784c0ff */
[----:B------:R-:W-:Y:S01]  /*31f0*/  IMAD.SHL.U32 R9, R18, 0x4, RZ ;  /* 0x0000000412097824 */ /* 0x000fe200078e00ff */
[----:B------:R-:W-:Y:S01]  /*3200*/  LOP3.LUT R4, R4, 0xe00, RZ, 0xc0, !PT ;  /* 0x00000e0004047812 */ /* 0x000fe200078ec0ff */
[----:B------:R-:W-:Y:S05]  /*3210*/  WARPSYNC.ALL ;  /* 0x0000000000007948 */ /* 0x000fea0003800000 */
[----:B------:R-:W-:-:S02]  /*3220*/  LOP3.LUT R6, R5, 0xc0, RZ, 0xc0, !PT ;  /* 0x000000c005067812 */ /* 0x000fc400078ec0ff */
[----:B------:R-:W-:Y:S02]  /*3230*/  LOP3.LUT R4, R4, 0x20, R5, 0xf8, !PT ;  /* 0x0000002004047812 */ /* 0x000fe400078ef805 */
[----:B------:R-:W-:Y:S02]  /*3240*/  LOP3.LUT R6, R6, 0x8, R7, 0xf8, !PT ;  /* 0x0000000806067812 */ /* 0x000fe400078ef807 */
[----:B------:R-:W-:Y:S02]  /*3250*/  LOP3.LUT R4, R4, 0x100, R5, 0xf8, !PT ;  /* 0x0000010004047812 */ /* 0x000fe400078ef805 */
[----:B------:R-:W-:-:S04]  /*3260*/  LOP3.LUT R9, R6, 0x18, R9, 0x78, !PT ;  /* 0x0000001806097812 */ /* 0x000fc800078e7809 */
[----:B------:R-:W-:-:S04]  /*3270*/  LOP3.LUT R4, R4, R9, RZ, 0xfc, !PT ;  /* 0x0000000904047212 */ /* 0x000fc800078efcff */
[----:B------:R-:W-:-:S04]  /*3280*/  LEA R4, R4, UR53, 0x1 ;  /* 0x0000003504047c11 */ /* 0x000fc8000f8e08ff */
[C---:B------:R-:W-:Y:S01]  /*3290*/  IADD3 R8, R4.reuse, 0x220, RZ ;  /* 0x0000022004087810 */ /* 0x040fe20007ffe0ff */
[----:B------:R-:W-:-:S04]  /*32a0*/  VIADD R5, R4, 0x200 ;  /* 0x0000020004057836 */ /* 0x000fc80000000000 */
[----:B------:R-:W-:Y:S02]  /*32b0*/  @P2 VIADD R8, R5, 0xffffffe0 ;  /* 0xffffffe005082836 */ /* 0x000fe40000000000 */
[----:B------:R-:W1:Y:S04]  /*32c0*/  LDSM.16.M88.4 R4, [R4+0x200] ;  /* 0x000200000404783b */ /* 0x000e680000000200 */
[----:B------:R-:W3:Y:S02]  /*32d0*/  LDSM.16.M88.4 R8, [R8] ;  /* 0x000000000808783b */ /* 0x000ee40000000200 */
.L_x_52:
[----:B------:R-:W-:Y:S05]  /*32e0*/  BSYNC B0 ;  /* 0x0000000000007941 */ /* 0x000fea0003800000 */
.L_x_51:
[--C-:B-1----:R-:W-:Y:S02]  /*32f0*/  HADD2.F32 R14, -RZ, R4.reuse.H1_H1 ;  /* 0x30000004ff0e7230 */ /* 0x102fe40000004100 */
[C-C-:B-----5:R-:W-:Y:S01]  /*3300*/  FFMA R57, R93.reuse, R57, R104.reuse ;  /* 0x000000395d397223 */ /* 0x160fe20000000068 */
[C---:B------:R-:W-:Y:S01]  /*3310*/  FFMA R13, R93.reuse, R56, R104 ;  /* 0x000000385d0d7223 */ /* 0x040fe20000000068 */
[----:B------:R-:W-:Y:S02]  /*3320*/  HADD2.F32 R12, -RZ, R4.H0_H0 ;  /* 0x20000004ff0c7230 */ /* 0x000fe40000004100 */
[----:B------:R-:W-:Y:S01]  /*3330*/  FFMA R15, R93, R58, R102 ;  /* 0x0000003a5d0f7223 */ /* 0x000fe20000000066 */
[----:B------:R-:W-:Y:S02]  /*3340*/  HADD2.F32 R56, -RZ, R5.H0_H0 ;  /* 0x20000005ff387230 */ /* 0x000fe40000004100 */
[----:B------:R-:W-:Y:S01]  /*3350*/  FFMA R106, R14, R98, R57 ;  /* 0x000000620e6a7223 */ /* 0x000fe20000000039 */
[----:B------:R-:W-:-:S02]  /*3360*/  HADD2.F32 R14, -RZ, R6.H1_H1 ;  /* 0x30000006ff0e7230 */ /* 0x000fc40000004100 */
[C---:B------:R-:W-:Y:S01]  /*3370*/  FFMA R61, R93.reuse, R61, R104 ;  /* 0x0000003d5d3d7223 */ /* 0x040fe20000000068 */
[----:B------:R-:W-:Y:S02]  /*3380*/  HADD2.F32 R58, -RZ, R5.H1_H1 ;  /* 0x30000005ff3a7230 */ /* 0x000fe40000004100 */
[-C--:B------:R-:W-:Y:S01]  /*3390*/  FFMA R23, R12, R98.reuse, R13 ;  /* 0x000000620c177223 */ /* 0x080fe2000000000d */
[----:B------:R-:W-:Y:S01]  /*33a0*/  FFMA R57, R56, R98, R15 ;  /* 0x0000006238397223 */ /* 0x000fe2000000000f */
[C---:B------:R-:W-:Y:S01]  /*33b0*/  FFMA R59, R93.reuse, R59, R102 ;  /* 0x0000003b5d3b7223 */ /* 0x040fe20000000066 */
[C---:B------:R-:W-:Y:S01]  /*33c0*/  FFMA R13, R93.reuse, R60, R104 ;  /* 0x0000003c5d0d7223 */ /* 0x040fe20000000068 */
[----:B------:R-:W-:Y:S02]  /*33d0*/  HADD2.F32 R12, -RZ, R6.H0_H0 ;  /* 0x20000006ff0c7230 */ /* 0x000fe40000004100 */
[----:B------:R-:W-:Y:S01]  /*33e0*/  FFMA R15, R93, R62, R102 ;  /* 0x0000003e5d0f7223 */ /* 0x000fe20000000066 */
[----:B------:R-:W-:-:S02]  /*33f0*/  HADD2.F32 R56, -RZ, R7.H0_H0 ;  /* 0x20000007ff387230 */ /* 0x000fc40000004100 */
[-C--:B------:R-:W-:Y:S01]  /*3400*/  FFMA R60, R14, R98.reuse, R61 ;  /* 0x000000620e3c7223 */ /* 0x080fe2000000003d */
[----:B---3--:R-:W-:Y:S02]  /*3410*/  HADD2.F32 R14, -RZ, R8.H1_H1 ;  /* 0x30000008ff0e7230 */ /* 0x008fe40000004100 */
[C---:B------:R-:W-:Y:S01]  /*3420*/  FFMA R65, R93.reuse, R65, R104 ;  /* 0x000000415d417223 */ /* 0x040fe20000000068 */
[-C--:B------:R-:W-:Y:S01]  /*3430*/  FFMA R108, R58, R98.reuse, R59 ;  /* 0x000000623a6c7223 */ /* 0x080fe2000000003b */
[----:B------:R-:W-:Y:S02]  /*3440*/  HADD2.F32 R58, -RZ, R7.H1_H1 ;  /* 0x30000007ff3a7230 */ /* 0x000fe40000004100 */
[-C--:B------:R-:W-:Y:S01]  /*3450*/  FFMA R59, R12, R98.reuse, R13 ;  /* 0x000000620c3b7223 */ /* 0x080fe2000000000d */
[----:B------:R-:W-:Y:S01]  /*3460*/  FFMA R61, R56, R98, R15 ;  /* 0x00000062383d7223 */ /* 0x000fe2000000000f */
[C---:B------:R-:W-:Y:S01]  /*3470*/  FFMA R63, R93.reuse, R63, R102 ;  /* 0x0000003f5d3f7223 */ /* 0x040fe20000000066 */
[----:B------:R-:W-:Y:S01]  /*3480*/  FFMA R13, R93, R64, R104 ;  /* 0x000000405d0d7223 */ /* 0x000fe20000000068 */
[----:B------:R-:W-:-:S02]  /*3490*/  HADD2.F32 R56, -RZ, R9.H0_H0 ;  /* 0x20000009ff387230 */ /* 0x000fc40000004100 */
[C-C-:B------:R-:W-:Y:S01]  /*34a0*/  FFMA R15, R93.reuse, R66, R102.reuse ;  /* 0x000000425d0f7223 */ /* 0x140fe20000000066 */
[-C--:B------:R-:W-:Y:S01]  /*34b0*/  FFMA R64, R14, R98.reuse, R65 ;  /* 0x000000620e407223 */ /* 0x080fe20000000041 */
[----:B------:R-:W-:Y:S02]  /*34c0*/  IMAD.SHL.U32 R14, R18, 0x10, RZ ;  /* 0x00000010120e7824 */ /* 0x000fe400078e00ff */
[-C--:B------:R-:W-:Y:S01]  /*34d0*/  FFMA R62, R58, R98.reuse, R63 ;  /* 0x000000623a3e7223 */ /* 0x080fe2000000003f */
[----:B------:R-:W-:Y:S02]  /*34e0*/  HADD2.F32 R12, -RZ, R8.H0_H0 ;  /* 0x20000008ff0c7230 */ /* 0x000fe40000004100 */
[-C--:B------:R-:W-:Y:S01]  /*34f0*/  FFMA R65, R56, R98.reuse, R15 ;  /* 0x0000006238417223 */ /* 0x080fe2000000000f */
[----:B------:R-:W-:Y:S02]  /*3500*/  HADD2.F32 R58, -RZ, R9.H1_H1 ;  /* 0x30000009ff3a7230 */ /* 0x000fe40000004100 */
[----:B------:R-:W-:Y:S01]  /*3510*/  FFMA R67, R93, R67, R102 ;  /* 0x000000435d437223 */ /* 0x000fe20000000066 */
[----:B------:R-:W-:Y:S01]  /*3520*/  IMAD.SHL.U32 R56, R18, 0x20, RZ ;  /* 0x0000002012387824 */ /* 0x000fe200078e00ff */
[----:B------:R-:W-:Y:S01]  /*3530*/  LOP3.LUT R15, R14, 0xe00, RZ, 0xc0, !PT ;  /* 0x00000e000e0f7812 */ /* 0x000fe200078ec0ff */
[----:B------:R-:W-:Y:S01]  /*3540*/  FFMA R63, R12, R98, R13 ;  /* 0x000000620c3f7223 */ /* 0x000fe2000000000d */
[----:B------:R-:W-:-:S02]  /*3550*/  HADD2.F32 R14, -RZ, R10.H1_H1 ;  /* 0x3000000aff0e7230 */ /* 0x000fc40000004100 */
[C-C-:B------:R-:W-:Y:S01]  /*3560*/  FFMA R69, R93.reuse, R69, R104.reuse ;  /* 0x000000455d457223 */ /* 0x140fe20000000068 */
[----:B------:R-:W-:Y:S02]  /*3570*/  HADD2.F32 R12, -RZ, R10.H0_H0 ;  /* 0x2000000aff0c7230 */ /* 0x000fe40000004100 */
[----:B------:R-:W-:Y:S01]  /*3580*/  FFMA R66, R58, R98, R67 ;  /* 0x000000623a427223 */ /* 0x000fe20000000043 */
[----:B------:R-:W-:Y:S01]  /*3590*/  FFMA R13, R93, R68, R104 ;  /* 0x000000445d0d7223 */ /* 0x000fe20000000068 */
[----:B------:R-:W-:Y:S01]  /*35a0*/  SHF.R.U32.HI R97, RZ, 0x1, R18 ;  /* 0x00000001ff617819 */ /* 0x000fe20000011612 */
[-C--:B------:R-:W-:Y:S01]  /*35b0*/  FFMA R68, R14, R98.reuse, R69 ;  /* 0x000000620e447223 */ /* 0x080fe20000000045 */
[----:B------:R-:W-:Y:S01]  /*35c0*/  LOP3.LUT R58, R56, 0xc0, RZ, 0xc0, !PT ;  /* 0x000000c0383a7812 */ /* 0x000fe200078ec0ff */
[----:B------:R-:W-:Y:S01]  /*35d0*/  FFMA R67, R12, R98, R13 ;  /* 0x000000620c437223 */ /* 0x000fe2000000000d */
[----:B------:R-:W-:Y:S01]  /*35e0*/  IMAD.SHL.U32 R69, R18, 0x4, RZ ;  /* 0x0000000412457824 */ /* 0x000fe200078e00ff */
[----:B------:R-:W-:Y:S01]  /*35f0*/  LOP3.LUT R15, R15, 0x20, R56, 0xf8, !PT ;  /* 0x000000200f0f7812 */ /* 0x000fe200078ef838 */
[C-C-:B------:R-:W-:Y:S01]  /*3600*/  FFMA R71, R93.reuse, R71, R102.reuse ;  /* 0x000000475d477223 */ /* 0x140fe20000000066 */
[----:B------:R-:W-:Y:S01]  /*3610*/  LOP3.LUT R58, R58, 0x8, R97, 0xf8, !PT ;  /* 0x000000083a3a7812 */ /* 0x000fe200078ef861 */
[----:B------:R-:W-:Y:S01]  /*3620*/  FFMA R13, R93, R70, R102 ;  /* 0x000000465d0d7223 */ /* 0x000fe20000000066 */
[----:B------:R-:W-:Y:S01]  /*3630*/  LOP3.LUT R12, R18, 0xff, RZ, 0xc0, !PT ;  /* 0x000000ff120c7812 */ /* 0x000fe200078ec0ff */
[--C-:B------:R-:W-:Y:S01]  /*3640*/  HADD2.F32 R14, -RZ, R11.reuse.H0_H0 ;  /* 0x2000000bff0e7230 */ /* 0x100fe20000004100 */
[----:B------:R-:W-:Y:S01]  /*3650*/  LOP3.LUT R15, R15, 0x100, R56, 0xf8, !PT ;  /* 0x000001000f0f7812 */ /* 0x000fe200078ef838 */
[----:B------:R-:W-:Y:S01]  /*3660*/  HADD2.F32 R56, -RZ, R11.H1_H1 ;  /* 0x3000000bff387230 */ /* 0x000fe20000004100 */
[----:B------:R-:W-:Y:S01]  /*3670*/  LOP3.LUT R58, R58, 0x18, R69, 0x78, !PT ;  /* 0x000000183a3a7812 */ /* 0x000fe200078e7845 */
[----:B------:R-:W-:Y:S01]  /*3680*/  VIADD R12, R12, 0x1f ;  /* 0x0000001f0c0c7836 */ /* 0x000fe20000000000 */
[----:B------:R-:W-:Y:S01]  /*3690*/  LOP3.LUT P3, RZ, R18, 0x4, RZ, 0xc0, !PT ;  /* 0x0000000412ff7812 */ /* 0x000fe2000786c0ff */
[----:B------:R-:W-:Y:S01]  /*36a0*/  FFMA R69, R14, R98, R13 ;  /* 0x000000620e457223 */ /* 0x000fe2000000000d */
[----:B------:R-:W-:Y:S01]  /*36b0*/  LOP3.LUT R15, R15, R58, RZ, 0xfc, !PT ;  /* 0x0000003a0f0f7212 */ /* 0x000fe200078efcff */
[----:B------:R-:W-:Y:S01]  /*36c0*/  FFMA R70, R56, R98, R71 ;  /* 0x0000006238467223 */ /* 0x000fe20000000047 */
[----:B------:R-:W-:Y:S01]  /*36d0*/  ISETP.GT.U32.AND P2, PT, R12, 0x3e, PT ;  /* 0x0000003e0c00780c */ /* 0x000fe20003f44070 */
[----:B------:R-:W-:Y:S01]  /*36e0*/  IMAD.MOV.U32 R56, RZ, RZ, 0x20 ;  /* 0x00000020ff387424 */ /* 0x000fe200078e00ff */
[----:B------:R-:W-:Y:S01]  /*36f0*/  F2FP.F16.F32.PACK_AB R12, R106, R23 ;  /* 0x000000176a0c723e */ /* 0x000fe200000000ff */
[----:B------:R-:W-:Y:S05]  /*3700*/  WARPSYNC.ALL ;  /* 0x0000000000007948 */ /* 0x000fea0003800000 */
[----:B------:R-:W-:Y:S01]  /*3710*/  LEA R23, R15, UR53, 0x1 ;  /* 0x000000350f177c11 */ /* 0x000fe2000f8e08ff */
[----:B------:R-:W-:Y:S01]  /*3720*/  BSSY B0, `(.L_x_56) ;  /* 0x000001b000007945 */ /* 0x000fe20003800000 */
[----:B------:R-:W-:-:S02]  /*3730*/  SEL R56, R56, 0xffffffe0, !P3 ;  /* 0xffffffe038387807 */ /* 0x000fc40005800000 */
[----:B------:R-:W-:Y:S01]  /*3740*/  F2FP.F16.F32.PACK_AB R65, R66, R65 ;  /* 0x000000414241723e */ /* 0x000fe200000000ff */
[----:B------:R-:W-:Y:S01]  /*3750*/  VIADD R58, R23, 0x200 ;  /* 0x00000200173a7836 */ /* 0x000fe20000000000 */
[----:B------:R-:W-:Y:S02]  /*3760*/  F2FP.F16.F32.PACK_AB R13, R108, R57 ;  /* 0x000000396c0d723e */ /* 0x000fe400000000ff */
[----:B------:R-:W-:Y:S01]  /*3770*/  F2FP.F16.F32.PACK_AB R14, R60, R59 ;  /* 0x0000003b3c0e723e */ /* 0x000fe200000000ff */
[----:B------:R-:W-:Y:S01]  /*3780*/  IMAD.IADD R57, R58, 0x1, R56 ;  /* 0x000000013a397824 */ /* 0x000fe200078e0238 */
[----:B------:R-:W-:Y:S02]  /*3790*/  F2FP.F16.F32.PACK_AB R15, R62, R61 ;  /* 0x0000003d3e0f723e */ /* 0x000fe400000000ff */
[----:B------:R-:W-:Y:S02]  /*37a0*/  F2FP.F16.F32.PACK_AB R66, R68, R67 ;  /* 0x000000434442723e */ /* 0x000fe400000000ff */
[----:B------:R-:W-:Y:S01]  /*37b0*/  F2FP.F16.F32.PACK_AB R64, R64, R63 ;  /* 0x0000003f4040723e */ /* 0x000fe200000000ff */
[----:B------:R1:W-:Y:S01]  /*37c0*/  STSM.16.M88.4 [R23+0x200], R12 ;  /* 0x0002000c17007844 */ /* 0x0003e20000000200 */
[----:B------:R-:W-:-:S05]  /*37d0*/  F2FP.F16.F32.PACK_AB R67, R70, R69 ;  /* 0x000000454643723e */ /* 0x000fca00000000ff */
[----:B------:R1:W-:Y:S01]  /*37e0*/  STSM.16.M88.4 [R57], R64 ;  /* 0x0000004039007844 */ /* 0x0003e20000000200 */
[----:B------:R-:W-:Y:S01]  /*37f0*/  @!PT LDS RZ, [RZ] ;  /* 0x00000000fffff984 */ /* 0x000fe20000000800 */
[----:B------:R-:W-:Y:S01]  /*3800*/  @!PT LDS RZ, [RZ] ;  /* 0x00000000fffff984 */ /* 0x000fe20000000800 */
[----:B------:R-:W-:Y:S01]  /*3810*/  @!PT LDS RZ, [RZ] ;  /* 0x00000000fffff984 */ /* 0x000fe20000000800 */
[----:B------:R-:W-:Y:S01]  /*3820*/  @!PT LDS RZ, [RZ] ;  /* 0x00000000fffff984 */ /* 0x000fe20000000800 */
[----:B------:R3:W-:Y:S06]  /*3830*/  MEMBAR.ALL.CTA ;  /* 0x0000000000007992 */ /* 0x0007ec0000008000 */
[----:B---3--:R-:W3:Y:S02]  /*3840*/  FENCE.VIEW.ASYNC.S ;  /* 0x00000000000073c6 */ /* 0x008ee40000000000 */
[----:B---3--:R-:W-:Y:S06]  /*3850*/  BAR.SYNC.DEFER_BLOCKING 0x1, 0x100 ;  /* 0x0044000000007b1d */ /* 0x008fec0000010000 */
[----:B------:R-:W-:Y:S05]  /*3860*/  @P2 BRA `(.L_x_57) ;  /* 0x0000000000182947 */ /* 0x000fea0003800000 */
[----:B------:R-:W-:Y:S02]  /*3870*/  UIADD3 UR4, UP0, UR54, 0x4f0, URZ ;  /* 0x000004f036047890 */ /* 0x000fe4000ff1e03f */
[----:B------:R-:W-:Y:S02]  /*3880*/  UIADD3 UR44, UR53, 0x200, URZ ;  /* 0x00000200352c7890 */ /* 0x000fe4000fffe03f */
[----:B------:R-:W-:-:S09]  /*3890*/  UIADD3.X UR5, URZ, UR55, URZ, UP0, !UPT ;  /* 0x000000373f057290 */ /* 0x000fd200087fe43f */
[----:B------:R3:W-:Y:S01]  /*38a0*/  UTMASTG.3D [UR44], [UR4] ;  /* 0x0000002c040073b5 */ /* 0x0007e20008010000 */
[----:B------:R0:W-:Y:S01]  /*38b0*/  UTMACMDFLUSH ;  /* 0x00000000000079b7 */ /* 0x0001e20000000000 */
[----:B---3--:R-:W-:-:S04]  /*38c0*/  DEPBAR.LE SB0, 0x1 ;  /* 0x000080400000791a */ /* 0x008fc80000000000 */
.L_x_57:
[----:B------:R-:W-:Y:S05]  /*38d0*/  BSYNC B0 ;  /* 0x0000000000007941 */ /* 0x000fea0003800000 */
.L_x_56:
[----:B------:R-:W-:Y:S01]  /*38e0*/  BAR.SYNC.DEFER_BLOCKING 0x1, 0x100 ;  /* 0x0044000000007b1d */ /* 0x000fe20000010000 */
[----:B------:R-:W-:-:S13]  /*38f0*/  ISETP.NE.AND P4, PT, RZ, UR48, PT ;  /* 0x00000030ff007c0c */ /* 0x000fda000bf85270 */
[----:B------:R-:W-:Y:S05]  /*3900*/  @!P4 BRA `(.L_x_58) ;  /* 0x000000000034c947 */ /* 0x000fea0003800000 */
[----:B------:R-:W-:Y:S04]  /*3910*/  BSSY B0, `(.L_x_59) ;  /* 0x0000009000007945 */ /* 0x000fe80003800000 */
[----:B------:R-:W-:Y:S05]  /*3920*/  @!P0 BRA `(.L_x_60) ;  /* 0x00000000001c8947 */ /* 0x000fea0003800000 */
[----:B------:R-:W-:-:S13]  /*3930*/  ISETP.NE.AND P4, PT, R103, 0x3, PT ;  /* 0x000000036700780c */ /* 0x000fda0003f85270 */
[----:B------:R-:W-:Y:S05]  /*3940*/  @!P4 BRA `(.L_x_61) ;  /* 0x000000000004c947 */ /* 0x000fea0003800000 */
[----:B------:R-:W-:Y:S01]  /*3950*/  BPT.TRAP 0x1 ;  /* 0x000000040000795c */ /* 0x000fe20000300000 */
.L_x_61:
[----:B------:R-:W-:-:S04]  /*3960*/  ULEA UR4, UR39, UR53, 0x3 ;  /* 0x0000003527047291 */ /* 0x000fc8000f8e183f */
[----:B------:R-:W-:-:S04]  /*3970*/  UIADD3 UR4, UR4, 0x60, URZ ;  /* 0x0000006004047890 */ /* 0x000fc8000fffe03f */
[----:B------:R-:W-:-:S09]  /*3980*/  UPRMT UR4, UR52, 0x654, UR4 ;  /* 0x0000065434047896 */ /* 0x000fd20008000004 */
[----:B------:R-:W-:Y:S03]  /*3990*/  SYNCS.ARRIVE.TRANS64.RED.A1T0 RZ, [UR4], RZ ;  /* 0x000000ffffff79a7 */ /* 0x000fe60008100404 */
.L_x_60:
[----:B------:R-:W-:Y:S05]  /*39a0*/  BSYNC B0 ;  /* 0x0000000000007941 */ /* 0x000fea0003800000 */
.L_x_59:
[----:B------:R-:W-:-:S04]  /*39b0*/  UIADD3 UR39, UR39, 0x1, URZ ;  /* 0x0000000127277890 */ /* 0x000fc8000fffe03f */
[----:B------:R-:W-:-:S04]  /*39c0*/  UISETP.NE.AND UP0, UPT, UR39, 0x4, UPT ;  /* 0x000000042700788c */ /* 0x000fc8000bf05270 */
[----:B------:R-:W-:-:S12]  /*39d0*/  USEL UR39, UR39, URZ, UP0 ;  /* 0x0000003f27277287 */ /* 0x000fd80008000000 */
.L_x_58:
[----:B------:R-:W-:Y:S04]  /*39e0*/  BSSY B0, `(.L_x_62) ;  /* 0x0000014000007945 */ /* 0x000fe80003800000 */
[----:B------:R-:W-:Y:S05]  /*39f0*/  @!P0 BRA `(.L_x_63) ;  /* 0x0000000000488947 */ /* 0x000fea0003800000 */
[----:B------:R-:W-:-:S13]  /*3a00*/  ISETP.NE.AND P4, PT, R103, 0x3, PT ;  /* 0x000000036700780c */ /* 0x000fda0003f85270 */
[----:B------:R-:W-:Y:S05]  /*3a10*/  @!P4 BRA `(.L_x_64) ;  /* 0x000000000004c947 */ /* 0x000fea0003800000 */
[----:B------:R-:W-:Y:S01]  /*3a20*/  BPT.TRAP 0x1 ;  /* 0x000000040000795c */ /* 0x000fe20000300000 */
.L_x_64:
[C---:B-1----:R-:W-:Y:S01]  /*3a30*/  LEA R14, R21.reuse, UR53, 0x3 ;  /* 0x00000035150e7c11 */ /* 0x042fe2000f8e18ff */
[----:B------:R-:W-:Y:S01]  /*3a40*/  @!P1 IMAD R12, R21, 0x2000, R58 ;  /* 0x00002000150c9824 */ /* 0x000fe200078e023a */
[----:B------:R-:W-:Y:S01]  /*3a50*/  SHF.L.U32 R15, R91, 0x1f, RZ ;  /* 0x0000001f5b0f7819 */ /* 0x000fe200000006ff */
[----:B------:R-:W-:Y:S01]  /*3a60*/  BSSY B1, `(.L_x_65) ;  /* 0x0000007000017945 */ /* 0x000fe20003800000 */
[----:B------:R-:W-:Y:S01]  /*3a70*/  PLOP3.LUT P5, PT, PT, PT, PT, 0x8, 0x0 ;  /* 0x000000000000781c */ /* 0x000fe20003fae170 */
[----:B------:R-:W-:Y:S01]  /*3a80*/  @!P1 VIADD R13, R12, 0x20 ;  /* 0x000000200c0d9836 */ /* 0x000fe20000000000 */
[----:B------:R-:W1:Y:S01]  /*3a90*/  SYNCS.PHASECHK.TRANS64.TRYWAIT P4, [R14+URZ+0x40], R15 ;  /* 0x0000400f0e0075a7 */ /* 0x000e62000808017f */
[----:B------:R-:W-:-:S13]  /*3aa0*/  @!P1 PLOP3.LUT P5, PT, P3, PT, PT, 0x80, 0x0 ;  /* 0x000000000000981c */ /* 0x000fda0001faf070 */
[----:B------:R-:W-:Y:S01]  /*3ab0*/  @P5 VIADD R13, R12, 0xffffffe0 ;  /* 0xffffffe00c0d5836 */ /* 0x000fe20000000000 */
[----:B-1----:R-:W-:Y:S06]  /*3ac0*/  @!P4 BRA `(.L_x_66) ;  /* 0x0000004400d0c947 */ /* 0x002fec0003800000 */
.L_x_169:
[----:B------:R-:W-:Y:S05]  /*3ad0*/  BSYNC B1 ;  /* 0x0000000000017941 */ /* 0x000fea0003800000 */
.L_x_65:
[----:B------:R-:W-:Y:S05]  /*3ae0*/  @!P1 WARPSYNC.ALL ;  /* 0x0000000000009948 */ /* 0x000fea0003800000 */
[----:B------:R3:W4:Y:S01]  /*3af0*/  @!P1 LDSM.16.M88.4 R4, [R12] ;  /* 0x000000000c04983b */ /* 0x0007220000000200 */
[----:B------:R-:W-:-:S03]  /*3b00*/  VIADD R21, R21, 0x1 ;  /* 0x0000000115157836 */ /* 0x000fc60000000000 */
[----:B------:R3:W1:Y:S04]  /*3b10*/  @!P1 LDSM.16.M88.4 R8, [R13] ;  /* 0x000000000d08983b */ /* 0x0006680000000200 */
.L_x_63:
[----:B------:R-:W-:Y:S05]  /*3b20*/  BSYNC B0 ;  /* 0x0000000000007941 */ /* 0x000fea0003800000 */
.L_x_62:
[C---:B-1-3--:R-:W-:Y:S01]  /*3b30*/  FFMA R13, R93.reuse, R24, R100 ;  /* 0x000000185d0d7223 */ /* 0x04afe20000000064 */
[C---:B------:R-:W-:Y:S01]  /*3b40*/  FFMA R15, R93.reuse, R26, R20 ;  /* 0x0000001a5d0f7223 */ /* 0x040fe20000000014 */
[--C-:B----4-:R-:W-:Y:S02]  /*3b50*/  HADD2.F32 R14, -RZ, R4.reuse.H1_H1 ;  /* 0x30000004ff0e7230 */ /* 0x110fe40000004100 */
[C---:B------:R-:W-:Y:S01]  /*3b60*/  FFMA R25, R93.reuse, R25, R100 ;  /* 0x000000195d197223 */ /* 0x040fe20000000064 */
[----:B------:R-:W-:Y:S02]  /*3b70*/  HADD2.F32 R12, -RZ, R4.H0_H0 ;  /* 0x20000004ff0c7230 */ /* 0x000fe40000004100 */
[----:B------:R-:W-:Y:S01]  /*3b80*/  FFMA R27, R93, R27, R20 ;  /* 0x0000001b5d1b7223 */ /* 0x000fe20000000014 */
[--C-:B------:R-:W-:Y:S02]  /*3b90*/  HADD2.F32 R24, -RZ, R5.reuse.H0_H0 ;  /* 0x20000005ff187230 */ /* 0x100fe40000004100 */
[----:B------:R-:W-:Y:S01]  /*3ba0*/  FFMA R25, R14, R98, R25 ;  /* 0x000000620e197223 */ /* 0x000fe20000000019 */
[----:B------:R-:W-:-:S02]  /*3bb0*/  HADD2.F32 R26, -RZ, R5.H1_H1 ;  /* 0x30000005ff1a7230 */ /* 0x000fc40000004100 */
[----:B------:R-:W-:Y:S01]  /*3bc0*/  FFMA R12, R12, R98, R13 ;  /* 0x000000620c0c7223 */ /* 0x000fe2000000000d */
[C---:B------:R-:W-:Y:S01]  /*3bd0*/  FFMA R13, R93.reuse, R28, R100 ;  /* 0x0000001c5d0d7223 */ /* 0x040fe20000000064 */
[----:B------:R-:W-:Y:S01]  /*3be0*/  FFMA R14, R24, R98, R15 ;  /* 0x00000062180e7223 */ /* 0x000fe2000000000f */
[C---:B------:R-:W-:Y:S01]  /*3bf0*/  FFMA R15, R93.reuse, R30, R20 ;  /* 0x0000001e5d0f7223 */ /* 0x040fe20000000014 */
[----:B------:R-:W-:Y:S01]  /*3c00*/  FFMA R27, R26, R98, R27 ;  /* 0x000000621a1b7223 */ /* 0x000fe2000000001b */
[--C-:B------:R-:W-:Y:S02]  /*3c10*/  HADD2.F32 R26, -RZ, R6.reuse.H1_H1 ;  /* 0x30000006ff1a7230 */ /* 0x100fe40000004100 */
[C---:B------:R-:W-:Y:S01]  /*3c20*/  FFMA R29, R93.reuse, R29, R100 ;  /* 0x0000001d5d1d7223 */ /* 0x040fe20000000064 */
[----:B------:R-:W-:Y:S02]  /*3c30*/  HADD2.F32 R24, -RZ, R6.H0_H0 ;  /* 0x20000006ff187230 */ /* 0x000fe40000004100 */
[----:B------:R-:W-:Y:S01]  /*3c40*/  FFMA R31, R93, R31, R20 ;  /* 0x0000001f5d1f7223 */ /* 0x000fe20000000014 */
[----:B------:R-:W-:-:S02]  /*3c50*/  HADD2.F32 R28, -RZ, R7.H0_H0 ;  /* 0x20000007ff1c7230 */ /* 0x000fc40000004100 */
[-C--:B------:R-:W-:Y:S01]  /*3c60*/  FFMA R29, R26, R98.reuse, R29 ;  /* 0x000000621a1d7223 */ /* 0x080fe2000000001d */
[----:B------:R-:W-:Y:S02]  /*3c70*/  HADD2.F32 R30, -RZ, R7.H1_H1 ;  /* 0x30000007ff1e7230 */ /* 0x000fe40000004100 */
[----:B------:R-:W-:Y:S01]  /*3c80*/  FFMA R24, R24, R98, R13 ;  /* 0x0000006218187223 */ /* 0x000fe2000000000d */
[C---:B------:R-:W-:Y:S01]  /*3c90*/  FFMA R13, R93.reuse, R32, R100 ;  /* 0x000000205d0d7223 */ /* 0x040fe20000000064 */
[----:B------:R-:W-:Y:S01]  /*3ca0*/  FFMA R26, R28, R98, R15 ;  /* 0x000000621c1a7223 */ /* 0x000fe2000000000f */
[C---:B------:R-:W-:Y:S01]  /*3cb0*/  FFMA R15, R93.reuse, R34, R20 ;  /* 0x000000225d0f7223 */ /* 0x040fe20000000014 */
[----:B------:R-:W-:Y:S01]  /*3cc0*/  FFMA R31, R30, R98, R31 ;  /* 0x000000621e1f7223 */ /* 0x000fe2000000001f */
[--C-:B------:R-:W-:Y:S02]  /*3cd0*/  HADD2.F32 R30, -RZ, R8.reuse.H1_H1 ;  /* 0x30000008ff1e7230 */ /* 0x100fe40000004100 */
[----:B------:R-:W-:Y:S01]  /*3ce0*/  FFMA R33, R93, R33, R100 ;  /* 0x000000215d217223 */ /* 0x000fe20000000064 */
[----:B------:R-:W-:-:S02]  /*3cf0*/  HADD2.F32 R28, -RZ, R8.H0_H0 ;  /* 0x20000008ff1c7230 */ /* 0x000fc40000004100 */
[C---:B------:R-:W-:Y:S01]  /*3d00*/  FFMA R35, R93.reuse, R35, R20 ;  /* 0x000000235d237223 */ /* 0x040fe20000000014 */
[--C-:B------:R-:W-:Y:S02]  /*3d10*/  HADD2.F32 R32, -RZ, R9.reuse.H0_H0 ;  /* 0x20000009ff207230 */ /* 0x100fe40000004100 */
[-C--:B------:R-:W-:Y:S01]  /*3d20*/  FFMA R33, R30, R98.reuse, R33 ;  /* 0x000000621e217223 */ /* 0x080fe20000000021 */
[----:B------:R-:W-:Y:S02]  /*3d30*/  HADD2.F32 R34, -RZ, R9.H1_H1 ;  /* 0x30000009ff227230 */ /* 0x000fe40000004100 */
[----:B------:R-:W-:Y:S01]  /*3d40*/  FFMA R28, R28, R98, R13 ;  /* 0x000000621c1c7223 */ /* 0x000fe2000000000d */
[C---:B------:R-:W-:Y:S01]  /*3d50*/  FFMA R13, R93.reuse, R36, R100 ;  /* 0x000000245d0d7223 */ /* 0x040fe20000000064 */
[----:B------:R-:W-:Y:S01]  /*3d60*/  FFMA R30, R32, R98, R15 ;  /* 0x00000062201e7223 */ /* 0x000fe2000000000f */
[----:B------:R-:W-:Y:S01]  /*3d70*/  FFMA R15, R93, R38, R20 ;  /* 0x000000265d0f7223 */ /* 0x000fe20000000014 */
[----:B------:R-:W-:Y:S01]  /*3d80*/  FFMA R35, R34, R98, R35 ;  /* 0x0000006222237223 */ /* 0x000fe20000000023 */
[----:B------:R-:W-:-:S02]  /*3d90*/  HADD2.F32 R34, -RZ, R10.H1_H1 ;  /* 0x3000000aff227230 */ /* 0x000fc40000004100 */
[C---:B------:R-:W-:Y:S01]  /*3da0*/  FFMA R37, R93.reuse, R37, R100 ;  /* 0x000000255d257223 */ /* 0x040fe20000000064 */
[----:B------:R-:W-:Y:S02]  /*3db0*/  HADD2.F32 R32, -RZ, R10.H0_H0 ;  /* 0x2000000aff207230 */ /* 0x000fe40000004100 */
[----:B------:R-:W-:Y:S01]  /*3dc0*/  FFMA R39, R93, R39, R20 ;  /* 0x000000275d277223 */ /* 0x000fe20000000014 */
[--C-:B------:R-:W-:Y:S02]  /*3dd0*/  HADD2.F32 R36, -RZ, R11.reuse.H0_H0 ;  /* 0x2000000bff247230 */ /* 0x100fe40000004100 */
[-C--:B------:R-:W-:Y:S01]  /*3de0*/  FFMA R37, R34, R98.reuse, R37 ;  /* 0x0000006222257223 */ /* 0x080fe20000000025 */
[----:B------:R-:W-:Y:S02]  /*3df0*/  HADD2.F32 R38, -RZ, R11.H1_H1 ;  /* 0x3000000bff267230 */ /* 0x000fe40000004100 */
[----:B------:R-:W-:Y:S01]  /*3e00*/  FFMA R32, R32, R98, R13 ;  /* 0x0000006220207223 */ /* 0x000fe2000000000d */
[----:B------:R-:W-:Y:S01]  /*3e10*/  F2FP.F16.F32.PACK_AB R13, R27, R14 ;  /* 0x0000000e1b0d723e */ /* 0x000fe200000000ff */
[----:B------:R-:W-:Y:S01]  /*3e20*/  FFMA R34, R36, R98, R15 ;  /* 0x0000006224227223 */ /* 0x000fe2000000000f */
[----:B------:R-:W-:Y:S01]  /*3e30*/  F2FP.F16.F32.PACK_AB R14, R29, R24 ;  /* 0x000000181d0e723e */ /* 0x000fe200000000ff */
[----:B------:R-:W-:Y:S01]  /*3e40*/  FFMA R39, R38, R98, R39 ;  /* 0x0000006226277223 */ /* 0x000fe20000000027 */
[----:B------:R-:W-:Y:S01]  /*3e50*/  F2FP.F16.F32.PACK_AB R12, R25, R12 ;  /* 0x0000000c190c723e */ /* 0x000fe200000000ff */
[----:B------:R-:W-:Y:S05]  /*3e60*/  WARPSYNC.ALL ;  /* 0x0000000000007948 */ /* 0x000fea0003800000 */
[----:B------:R-:W-:Y:S01]  /*3e70*/  F2FP.F16.F32.PACK_AB R15, R31, R26 ;  /* 0x0000001a1f0f723e */ /* 0x000fe200000000ff */
[----:B------:R-:W-:Y:S01]  /*3e80*/  BSSY B0, `(.L_x_67) ;  /* 0x0000019000007945 */ /* 0x000fe20003800000 */
[----:B------:R-:W-:-:S02]  /*3e90*/  F2FP.F16.F32.PACK_AB R29, R35, R30 ;  /* 0x0000001e231d723e */ /* 0x000fc400000000ff */
[----:B------:R-:W-:Y:S01]  /*3ea0*/  F2FP.F16.F32.PACK_AB R28, R33, R28 ;  /* 0x0000001c211c723e */ /* 0x000fe200000000ff */
[----:B------:R1:W-:Y:S01]  /*3eb0*/  STSM.16.M88.4 [R23+0x2200], R12 ;  /* 0x0022000c17007844 */ /* 0x0003e20000000200 */
[----:B------:R-:W-:Y:S02]  /*3ec0*/  F2FP.F16.F32.PACK_AB R30, R37, R32 ;  /* 0x00000020251e723e */ /* 0x000fe400000000ff */
[----:B------:R-:W-:Y:S02]  /*3ed0*/  F2FP.F16.F32.PACK_AB R31, R39, R34 ;  /* 0x00000022271f723e */ /* 0x000fe400000000ff */
[----:B------:R-:W-:-:S05]  /*3ee0*/  IADD3 R24, R56, 0x2200, R23 ;  /* 0x0000220038187810 */ /* 0x000fca0007ffe017 */
        /* <DEDUP_REMOVED lines=11> */
[----:B------:R-:W-:Y:S02]  /*3fa0*/  UIADD3 UR4, UR53, 0x2200, URZ ;  /* 0x0000220035047890 */ /* 0x000fe4000fffe03f */
[----:B------:R-:W-:Y:S01]  /*3fb0*/  UIADD3.X UR9, URZ, UR55, URZ, UP0, !UPT ;  /* 0x000000373f097290 */ /* 0x000fe200087fe43f */
[----:B------:R-:W-:Y:S01]  /*3fc0*/  UMOV UR5, UR45 ;  /* 0x0000002d00057c82 */ /* 0x000fe20008000000 */
[----:B------:R-:W-:-:S07]  /*3fd0*/  UMOV UR7, UR47 ;  /* 0x0000002f00077c82 */ /* 0x000fce0008000000 */
[----:B------:R3:W-:Y:S01]  /*3fe0*/  UTMASTG.3D [UR4], [UR8] ;  /* 0x00000004080073b5 */ /* 0x0007e20008010000 */
[----:B------:R0:W-:Y:S01]  /*3ff0*/  UTMACMDFLUSH ;  /* 0x00000000000079b7 */ /* 0x0001e20000000000 */
[----:B---3--:R-:W-:-:S04]  /*4000*/  DEPBAR.LE SB0, 0x1 ;  /* 0x000080400000791a */ /* 0x008fc80000000000 */
.L_x_68:
[----:B------:R-:W-:Y:S05]  /*4010*/  BSYNC B0 ;  /* 0x0000000000007941 */ /* 0x000fea0003800000 */
.L_x_67:
[----:B------:R-:W-:Y:S06]  /*4020*/  BAR.SYNC.DEFER_BLOCKING 0x1, 0x100 ;  /* 0x0044000000007b1d */ /* 0x000fec0000010000 */
[----:B------:R-:W-:Y:S04]  /*4030*/  BSSY B0, `(.L_x_69) ;  /* 0x0000009000007945 */ /* 0x000fe80003800000 */
[----:B------:R-:W-:Y:S05]  /*4040*/  @!P0 BRA `(.L_x_70) ;  /* 0x00000000001c8947 */ /* 0x000fea0003800000 */
[----:B------:R-:W-:-:S13]  /*4050*/  ISETP.NE.AND P4, PT, R103, 0x3, PT ;  /* 0x000000036700780c */ /* 0x000fda0003f85270 */
[----:B------:R-:W-:Y:S05]  /*4060*/  @!P4 BRA `(.L_x_71) ;  /* 0x000000000004c947 */ /* 0x000fea0003800000 */
[----:B------:R-:W-:Y:S01]  /*4070*/  BPT.TRAP 0x1 ;  /* 0x000000040000795c */ /* 0x000fe20000300000 */
.L_x_71:
[----:B------:R-:W-:-:S04]  /*4080*/  ULEA UR4, UR39, UR53, 0x3 ;  /* 0x0000003527047291 */ /* 0x000fc8000f8e183f */
[----:B------:R-:W-:-:S04]  /*4090*/  UIADD3 UR4, UR4, 0x60, URZ ;  /* 0x0000006004047890 */ /* 0x000fc8000fffe03f */
[----:B------:R-:W-:-:S09]  /*40a0*/  UPRMT UR4, UR52, 0x654, UR4 ;  /* 0x0000065434047896 */ /* 0x000fd20008000004 */
[----:B------:R-:W-:Y:S03]  /*40b0*/  SYNCS.ARRIVE.TRANS64.RED.A1T0 RZ, [UR4], RZ ;  /* 0x000000ffffff79a7 */ /* 0x000fe60008100404 */
.L_x_70:
[----:B------:R-:W-:Y:S05]  /*40c0*/  BSYNC B0 ;  /* 0x0000000000007941 */ /* 0x000fea0003800000 */
.L_x_69:
[----:B------:R-:W-:Y:S01]  /*40d0*/  UIADD3 UR39, UR39, 0x1, URZ ;  /* 0x0000000127277890 */ /* 0x000fe2000fffe03f */
[----:B------:R-:W-:Y:S01]  /*40e0*/  BSSY B0, `(.L_x_72) ;  /* 0x000001c000007945 */ /* 0x000fe20003800000 */
[----:B-1----:R-:W-:Y:S02]  /*40f0*/  IMAD.MOV.U32 R12, RZ, RZ, R91 ;  /* 0x000000ffff0c7224 */ /* 0x002fe400078e005b */
[----:B------:R-:W-:-:S04]  /*4100*/  UISETP.NE.AND UP0, UPT, UR39, 0x4, UPT ;  /* 0x000000042700788c */ /* 0x000fc8000bf05270 */
[----:B------:R-:W-:Y:S01]  /*4110*/  USEL UR39, UR39, URZ, UP0 ;  /* 0x0000003f27277287 */ /* 0x000fe20008000000 */
[----:B------:R-:W-:Y:S11]  /*4120*/  @!P0 BRA `(.L_x_73) ;  /* 0x00000000005c8947 */ /* 0x000ff60003800000 */
[----:B------:R-:W-:-:S13]  /*4130*/  ISETP.NE.AND P4, PT, R103, 0x3, PT ;  /* 0x000000036700780c */ /* 0x000fda0003f85270 */
[----:B------:R-:W-:Y:S05]  /*4140*/  @!P4 BRA `(.L_x_74) ;  /* 0x000000000004c947 */ /* 0x000fea0003800000 */
[----:B------:R-:W-:Y:S01]  /*4150*/  BPT.TRAP 0x1 ;  /* 0x000000040000795c */ /* 0x000fe20000300000 */
.L_x_74:
[C---:B------:R-:W-:Y:S01]  /*4160*/  LEA R14, R21.reuse, UR53, 0x3 ;  /* 0x00000035150e7c11 */ /* 0x040fe2000f8e18ff */
[----:B------:R-:W-:Y:S01]  /*4170*/  @!P1 IMAD R24, R21, 0x2000, R58 ;  /* 0x0000200015189824 */ /* 0x000fe200078e023a */
[----:B------:R-:W-:Y:S01]  /*4180*/  SHF.L.U32 R15, R91, 0x1f, RZ ;  /* 0x0000001f5b0f7819 */ /* 0x000fe200000006ff */
[----:B------:R-:W-:Y:S01]  /*4190*/  BSSY B1, `(.L_x_75) ;  /* 0x0000008000017945 */ /* 0x000fe20003800000 */
[----:B------:R-:W-:Y:S02]  /*41a0*/  PLOP3.LUT P5, PT, PT, PT, PT, 0x8, 0x0 ;  /* 0x000000000000781c */ /* 0x000fe40003fae170 */
[----:B------:R-:W1:Y:S01]  /*41b0*/  SYNCS.PHASECHK.TRANS64.TRYWAIT P4, [R14+URZ+0x40], R15 ;  /* 0x0000400f0e0075a7 */ /* 0x000e62000808017f */
[----:B------:R-:W-:Y:S02]  /*41c0*/  @!P1 PLOP3.LUT P5, PT, P3, PT, PT, 0x80, 0x0 ;  /* 0x000000000000981c */ /* 0x000fe40001faf070 */
[----:B------:R-:W-:-:S11]  /*41d0*/  @!P1 IADD3 R12, R24, 0x20, RZ ;  /* 0x00000020180c9810 */ /* 0x000fd60007ffe0ff */
[----:B------:R-:W-:-:S04]  /*41e0*/  @P5 VIADD R12, R24, 0xffffffe0 ;  /* 0xffffffe0180c5836 */ /* 0x000fc80000000000 */
[----:B------:R-:W-:Y:S01]  /*41f0*/  @!P1 IMAD.MOV.U32 R13, RZ, RZ, R12 ;  /* 0x000000ffff0d9224 */ /* 0x000fe200078e000c */
[----:B-1----:R-:W-:Y:S06]  /*4200*/  @!P4 BRA `(.L_x_76) ;  /* 0x000000400014c947 */ /* 0x002fec0003800000 */
.L_x_170:
[----:B------:R-:W-:Y:S05]  /*4210*/  BSYNC B1 ;  /* 0x0000000000017941 */ /* 0x000fea0003800000 */
.L_x_75:
[----:B------:R-:W-:Y:S05]  /*4220*/  @!P1 WARPSYNC.ALL ;  /* 0x0000000000009948 */ /* 0x000fea0003800000 */
[----:B------:R3:W4:Y:S01]  /*4230*/  @!P1 LDSM.16.M88.4 R4, [R24] ;  /* 0x000000001804983b */ /* 0x0007220000000200 */
[----:B------:R-:W-:-:S03]  /*4240*/  VIADD R21, R21, 0x1 ;  /* 0x0000000115157836 */ /* 0x000fc60000000000 */
[----:B------:R3:W1:Y:S02]  /*4250*/  @!P1 LDSM.16.M88.4 R8, [R13] ;  /* 0x000000000d08983b */ /* 0x0006640000000200 */
[----:B------:R-:W-:-:S04]  /*4260*/  ISETP.NE.AND P4, PT, R21, 0x4, PT ;  /* 0x000000041500780c */ /* 0x000fc80003f85270 */
[----:B------:R-:W-:Y:S02]  /*4270*/  SEL R12, RZ, 0x1, P4 ;  /* 0x00000001ff0c7807 */ /* 0x000fe40002000000 */
[----:B------:R-:W-:Y:S02]  /*4280*/  SEL R21, R21, RZ, P4 ;  /* 0x000000ff15157207 */ /* 0x000fe40002000000 */
[----:B---3--:R-:W-:-:S07]  /*4290*/  LOP3.LUT R12, R91, R12, RZ, 0x3c, !PT ;  /* 0x0000000c5b0c7212 */ /* 0x008fce00078e3cff */
.L_x_73:
[----:B------:R-:W-:Y:S05]  /*42a0*/  BSYNC B0 ;  /* 0x0000000000007941 */ /* 0x000fea0003800000 */
.L_x_72:
[--C-:B----4-:R-:W-:Y:S02]  /*42b0*/  HADD2.F32 R24, -RZ, R5.reuse.H0_H0 ;  /* 0x20000005ff187230 */ /* 0x110fe40000004100 */
[C---:B-1----:R-:W-:Y:S01]  /*42c0*/  FFMA R15, R93.reuse, R74, R102 ;  /* 0x0000004a5d0f7223 */ /* 0x042fe20000000066 */
[----:B------:R-:W-:Y:S02]  /*42d0*/  HADD2.F32 R26, -RZ, R5.H1_H1 ;  /* 0x30000005ff1a7230 */ /* 0x000fe40000004100 */
[C---:B------:R-:W-:Y:S01]  /*42e0*/  FFMA R25, R93.reuse, R76, R104 ;  /* 0x0000004c5d197223 */ /* 0x040fe20000000068 */
[--C-:B------:R-:W-:Y:S02]  /*42f0*/  HADD2.F32 R28, -RZ, R6.reuse.H0_H0 ;  /* 0x20000006ff1c7230 */ /* 0x100fe40000004100 */
[C---:B------:R-:W-:Y:S01]  /*4300*/  FFMA R75, R93.reuse, R75, R102 ;  /* 0x0000004b5d4b7223 */ /* 0x040fe20000000066 */
[----:B------:R-:W-:Y:S02]  /*4310*/  HADD2.F32 R30, -RZ, R6.H1_H1 ;  /* 0x30000006ff1e7230 */ /* 0x000fe40000004100 */
[----:B------:R-:W-:Y:S01]  /*4320*/  FFMA R77, R93, R77, R104 ;  /* 0x0000004d5d4d7223 */ /* 0x000fe20000000068 */
[-C--:B------:R-:W-:Y:S01]  /*4330*/  FFMA R15, R24, R98.reuse, R15 ;  /* 0x00000062180f7223 */ /* 0x080fe2000000000f */
[-C--:B------:R-:W-:Y:S01]  /*4340*/  FFMA R24, R26, R98.reuse, R75 ;  /* 0x000000621a187223 */ /* 0x080fe2000000004b */
[-C--:B------:R-:W-:Y:S01]  /*4350*/  FFMA R25, R28, R98.reuse, R25 ;  /* 0x000000621c197223 */ /* 0x080fe20000000019 */
[----:B------:R-:W-:Y:S01]  /*4360*/  FFMA R26, R30, R98, R77 ;  /* 0x000000621e1a7223 */ /* 0x000fe2000000004d */
[----:B------:R-:W-:-:S02]  /*4370*/  HADD2.F32 R28, -RZ, R7.H0_H0 ;  /* 0x20000007ff1c7230 */ /* 0x000fc40000004100 */
[C-C-:B------:R-:W-:Y:S01]  /*4380*/  FFMA R27, R93.reuse, R78, R102.reuse ;  /* 0x0000004e5d1b7223 */ /* 0x140fe20000000066 */
[----:B------:R-:W-:Y:S02]  /*4390*/  HADD2.F32 R30, -RZ, R7.H1_H1 ;  /* 0x30000007ff1e7230 */ /* 0x000fe40000004100 */
[C---:B------:R-:W-:Y:S01]  /*43a0*/  FFMA R79, R93.reuse, R79, R102 ;  /* 0x0000004f5d4f7223 */ /* 0x040fe20000000066 */
[----:B------:R-:W-:Y:S02]  /*43b0*/  HADD2.F32 R34, -RZ, R8.H1_H1 ;  /* 0x30000008ff227230 */ /* 0x000fe40000004100 */
[C-C-:B------:R-:W-:Y:S01]  /*43c0*/  FFMA R81, R93.reuse, R81, R104.reuse ;  /* 0x000000515d517223 */ /* 0x140fe20000000068 */
[----:B------:R-:W-:Y:S02]  /*43d0*/  HADD2.F32 R14, -RZ, R4.H0_H0 ;  /* 0x20000004ff0e7230 */ /* 0x000fe40000004100 */
[----:B------:R-:W-:Y:S01]  /*43e0*/  FFMA R13, R93, R72, R104 ;  /* 0x000000485d0d7223 */ /* 0x000fe20000000068 */
[----:B------:R-:W-:-:S02]  /*43f0*/  HADD2.F32 R36, -RZ, R9.H0_H0 ;  /* 0x20000009ff247230 */ /* 0x000fc40000004100 */
[C---:B------:R-:W-:Y:S01]  /*4400*/  FFMA R31, R93.reuse, R82, R102 ;  /* 0x000000525d1f7223 */ /* 0x040fe20000000066 */
[----:B------:R-:W-:Y:S02]  /*4410*/  HADD2.F32 R32, -RZ, R8.H0_H0 ;  /* 0x20000008ff207230 */ /* 0x000fe40000004100 */
[C-C-:B------:R-:W-:Y:S01]  /*4420*/  FFMA R29, R93.reuse, R80, R104.reuse ;  /* 0x000000505d1d7223 */ /* 0x140fe20000000068 */
[-C--:B------:R-:W-:Y:S01]  /*4430*/  FFMA R27, R28, R98.reuse, R27 ;  /* 0x000000621c1b7223 */ /* 0x080fe2000000001b */
[-C--:B------:R-:W-:Y:S01]  /*4440*/  FFMA R28, R30, R98.reuse, R79 ;  /* 0x000000621e1c7223 */ /* 0x080fe2000000004f */
[-C--:B------:R-:W-:Y:S01]  /*4450*/  FFMA R30, R34, R98.reuse, R81 ;  /* 0x00000062221e7223 */ /* 0x080fe20000000051 */
[-C--:B------:R-:W-:Y:S01]  /*4460*/  FFMA R13, R14, R98.reuse, R13 ;  /* 0x000000620e0d7223 */ /* 0x080fe2000000000d */
[----:B------:R-:W-:Y:S01]  /*4470*/  FFMA R31, R36, R98, R31 ;  /* 0x00000062241f7223 */ /* 0x000fe2000000001f */
[----:B------:R-:W-:Y:S02]  /*4480*/  HADD2.F32 R34, -RZ, R10.H0_H0 ;  /* 0x2000000aff227230 */ /* 0x000fe40000004100 */
[----:B------:R-:W-:Y:S01]  /*4490*/  FFMA R33, R93, R84, R104 ;  /* 0x000000545d217223 */ /* 0x000fe20000000068 */
[----:B------:R-:W-:-:S02]  /*44a0*/  HADD2.F32 R14, -RZ, R4.H1_H1 ;  /* 0x30000004ff0e7230 */ /* 0x000fc40000004100 */
[----:B------:R-:W-:Y:S01]  /*44b0*/  FFMA R29, R32, R98, R29 ;  /* 0x00000062201d7223 */ /* 0x000fe2000000001d */
[----:B------:R-:W-:Y:S02]  /*44c0*/  HADD2.F32 R36, -RZ, R10.H1_H1 ;  /* 0x3000000aff247230 */ /* 0x000fe40000004100 */
[C-C-:B------:R-:W-:Y:S01]  /*44d0*/  FFMA R73, R93.reuse, R73, R104.reuse ;  /* 0x000000495d497223 */ /* 0x140fe20000000068 */
[C---:B------:R-:W-:Y:S01]  /*44e0*/  FFMA R85, R93.reuse, R85, R104 ;  /* 0x000000555d557223 */ /* 0x040fe20000000068 */
[----:B------:R-:W-:Y:S02]  /*44f0*/  HADD2.F32 R32, -RZ, R9.H1_H1 ;  /* 0x30000009ff207230 */ /* 0x000fe40000004100 */
[C-C-:B------:R-:W-:Y:S01]  /*4500*/  FFMA R83, R93.reuse, R83, R102.reuse ;  /* 0x000000535d537223 */ /* 0x140fe20000000066 */
[--C-:B------:R-:W-:Y:S02]  /*4510*/  HADD2.F32 R38, -RZ, R11.reuse.H0_H0 ;  /* 0x2000000bff267230 */ /* 0x100fe40000004100 */
[----:B------:R-:W-:Y:S01]  /*4520*/  FFMA R35, R93, R86, R102 ;  /* 0x000000565d237223 */ /* 0x000fe20000000066 */
[----:B------:R-:W-:-:S02]  /*4530*/  HADD2.F32 R60, -RZ, R11.H1_H1 ;  /* 0x3000000bff3c7230 */ /* 0x000fc40000004100 */
[----:B------:R-:W-:Y:S01]  /*4540*/  FFMA R87, R93, R87, R102 ;  /* 0x000000575d577223 */ /* 0x000fe20000000066 */
[-C--:B------:R-:W-:Y:S01]  /*4550*/  FFMA R33, R34, R98.reuse, R33 ;  /* 0x0000006222217223 */ /* 0x080fe20000000021 */
[-C--:B------:R-:W-:Y:S01]  /*4560*/  FFMA R14, R14, R98.reuse, R73 ;  /* 0x000000620e0e7223 */ /* 0x080fe20000000049 */
[-C--:B------:R-:W-:Y:S01]  /*4570*/  FFMA R34, R36, R98.reuse, R85 ;  /* 0x0000006224227223 */ /* 0x080fe20000000055 */
[-C--:B------:R-:W-:Y:S01]  /*4580*/  FFMA R32, R32, R98.reuse, R83 ;  /* 0x0000006220207223 */ /* 0x080fe20000000053 */
[-C--:B------:R-:W-:Y:S01]  /*4590*/  FFMA R35, R38, R98.reuse, R35 ;  /* 0x0000006226237223 */ /* 0x080fe20000000023 */
[----:B------:R-:W-:Y:S01]  /*45a0*/  FFMA R36, R60, R98, R87 ;  /* 0x000000623c247223 */ /* 0x000fe20000000057 */
[----:B------:R-:W-:Y:S01]  /*45b0*/  F2FP.F16.F32.PACK_AB R60, R14, R13 ;  /* 0x0000000d0e3c723e */ /* 0x000fe200000000ff */
[----:B------:R-:W-:Y:S05]  /*45c0*/  WARPSYNC.ALL ;  /* 0x0000000000007948 */ /* 0x000fea0003800000 */
[----:B------:R-:W-:Y:S01]  /*45d0*/  F2FP.F16.F32.PACK_AB R61, R24, R15 ;  /* 0x0000000f183d723e */ /* 0x000fe200000000ff */
[----:B------:R-:W-:Y:S01]  /*45e0*/  BSSY B0, `(.L_x_77) ;  /* 0x000001b000007945 */ /* 0x000fe20003800000 */
[----:B------:R-:W-:-:S02]  /*45f0*/  F2FP.F16.F32.PACK_AB R62, R26, R25 ;  /* 0x000000191a3e723e */ /* 0x000fc400000000ff */
[----:B------:R-:W-:Y:S02]  /*4600*/  F2FP.F16.F32.PACK_AB R63, R28, R27 ;  /* 0x0000001b1c3f723e */ /* 0x000fe400000000ff */
[----:B------:R-:W-:Y:S02]  /*4610*/  F2FP.F16.F32.PACK_AB R24, R30, R29 ;  /* 0x0000001d1e18723e */ /* 0x000fe400000000ff */
        /* <DEDUP_REMOVED lines=23> */
.L_x_78:
[----:B------:R-:W-:Y:S05]  /*4790*/  BSYNC B0 ;  /* 0x0000000000007941 */ /* 0x000fea0003800000 */
.L_x_77:
[----:B------:R-:W-:Y:S06]  /*47a0*/  BAR.SYNC.DEFER_BLOCKING 0x1, 0x100 ;  /* 0x0044000000007b1d */ /* 0x000fec0000010000 */
[----:B------:R-:W-:Y:S04]  /*47b0*/  BSSY B0, `(.L_x_79) ;  /* 0x0000009000007945 */ /* 0x000fe80003800000 */
[----:B------:R-:W-:Y:S05]  /*47c0*/  @!P0 BRA `(.L_x_80) ;  /* 0x00000000001c8947 */ /* 0x000fea0003800000 */
[----:B------:R-:W-:-:S13]  /*47d0*/  ISETP.NE.AND P4, PT, R103, 0x3, PT ;  /* 0x000000036700780c */ /* 0x000fda0003f85270 */
[----:B------:R-:W-:Y:S05]  /*47e0*/  @!P4 BRA `(.L_x_81) ;  /* 0x000000000004c947 */ /* 0x000fea0003800000 */
[----:B------:R-:W-:Y:S01]  /*47f0*/  BPT.TRAP 0x1 ;  /* 0x000000040000795c */ /* 0x000fe20000300000 */
.L_x_81:
[----:B------:R-:W-:-:S04]  /*4800*/  ULEA UR4, UR39, UR53, 0x3 ;  /* 0x0000003527047291 */ /* 0x000fc8000f8e183f */
[----:B------:R-:W-:-:S04]  /*4810*/  UIADD3 UR4, UR4, 0x60, URZ ;  /* 0x0000006004047890 */ /* 0x000fc8000fffe03f */
[----:B------:R-:W-:-:S09]  /*4820*/  UPRMT UR4, UR52, 0x654, UR4 ;  /* 0x0000065434047896 */ /* 0x000fd20008000004 */
[----:B------:R-:W-:Y:S03]  /*4830*/  SYNCS.ARRIVE.TRANS64.RED.A1T0 RZ, [UR4], RZ ;  /* 0x000000ffffff79a7 */ /* 0x000fe60008100404 */
.L_x_80:
[----:B------:R-:W-:Y:S05]  /*4840*/  BSYNC B0 ;  /* 0x0000000000007941 */ /* 0x000fea0003800000 */
.L_x_79:
[----:B------:R-:W-:Y:S01]  /*4850*/  UIADD3 UR4, UR39, 0x1, URZ ;  /* 0x0000000127047890 */ /* 0x000fe2000fffe03f */
[----:B------:R-:W-:Y:S03]  /*4860*/  BSSY B0, `(.L_x_82) ;  /* 0x0000015000007945 */ /* 0x000fe60003800000 */
[----:B------:R-:W-:-:S04]  /*4870*/  UISETP.NE.AND UP0, UPT, UR4, 0x4, UPT ;  /* 0x000000040400788c */ /* 0x000fc8000bf05270 */
[----:B------:R-:W-:Y:S01]  /*4880*/  USEL UR39, UR4, URZ, UP0 ;  /* 0x0000003f04277287 */ /* 0x000fe20008000000 */
[----:B------:R-:W-:Y:S11]  /*4890*/  @!P0 BRA `(.L_x_83) ;  /* 0x0000000000448947 */ /* 0x000ff60003800000 */
[----:B------:R-:W-:-:S13]  /*48a0*/  ISETP.NE.AND P4, PT, R103, 0x3, PT ;  /* 0x000000036700780c */ /* 0x000fda0003f85270 */
[----:B------:R-:W-:Y:S05]  /*48b0*/  @!P4 BRA `(.L_x_84) ;  /* 0x000000000004c947 */ /* 0x000fea0003800000 */
[----:B------:R-:W-:Y:S01]  /*48c0*/  BPT.TRAP 0x1 ;  /* 0x000000040000795c */ /* 0x000fe20000300000 */
.L_x_84:
[----:B-1----:R-:W-:Y:S01]  /*48d0*/  SHF.L.U32 R13, R12, 0x1f, RZ ;  /* 0x0000001f0c0d7819 */ /* 0x002fe200000006ff */
[----:B------:R-:W-:Y:S01]  /*48e0*/  BSSY B1, `(.L_x_85) ;  /* 0x0000009000017945 */ /* 0x000fe20003800000 */
[C---:B------:R-:W-:Y:S01]  /*48f0*/  LEA R14, R21.reuse, UR53, 0x3 ;  /* 0x00000035150e7c11 */ /* 0x040fe2000f8e18ff */
[----:B------:R-:W-:Y:S01]  /*4900*/  @!P1 IMAD R21, R21, 0x2000, R58 ;  /* 0x0000200015159824 */ /* 0x000fe200078e023a */
[----:B------:R-:W-:Y:S02]  /*4910*/  PLOP3.LUT P5, PT, PT, PT, PT, 0x8, 0x0 ;  /* 0x000000000000781c */ /* 0x000fe40003fae170 */
[----:B------:R-:W1:Y:S01]  /*4920*/  SYNCS.PHASECHK.TRANS64.TRYWAIT P4, [R14+URZ+0x40], R13 ;  /* 0x0000400d0e0075a7 */ /* 0x000e62000808017f */
[----:B------:R-:W-:Y:S01]  /*4930*/  @!P1 PLOP3.LUT P5, PT, P3, PT, PT, 0x80, 0x0 ;  /* 0x000000000000981c */ /* 0x000fe20001faf070 */
[----:B------:R-:W-:-:S12]  /*4940*/  @!P1 VIADD R12, R21, 0x20 ;  /* 0x00000020150c9836 */ /* 0x000fd80000000000 */
[----:B------:R-:W-:Y:S01]  /*4950*/  @P5 VIADD R12, R21, 0xffffffe0 ;  /* 0xffffffe0150c5836 */ /* 0x000fe20000000000 */
[----:B-1----:R-:W-:Y:S06]  /*4960*/  @!P4 BRA `(.L_x_86) ;  /* 0x000000380050c947 */ /* 0x002fec0003800000 */
.L_x_171:
[----:B------:R-:W-:Y:S05]  /*4970*/  BSYNC B1 ;  /* 0x0000000000017941 */ /* 0x000fea0003800000 */
.L_x_85:
[----:B------:R-:W-:Y:S05]  /*4980*/  @!P1 WARPSYNC.ALL ;  /* 0x0000000000009948 */ /* 0x000fea0003800000 */
[----:B------:R3:W4:Y:S04]  /*4990*/  @!P1 LDSM.16.M88.4 R4, [R21] ;  /* 0x000000001504983b */ /* 0x0007280000000200 */
[----:B------:R3:W1:Y:S02]  /*49a0*/  @!P1 LDSM.16.M88.4 R8, [R12] ;  /* 0x000000000c08983b */ /* 0x0006640000000200 */
.L_x_83:
[----:B------:R-:W-:Y:S05]  /*49b0*/  BSYNC B0 ;  /* 0x0000000000007941 */ /* 0x000fea0003800000 */
.L_x_82:
[C-C-:B------:R-:W-:Y:S01]  /*49c0*/  FFMA R15, R93.reuse, R42, R20.reuse ;  /* 0x0000002a5d0f7223 */ /* 0x140fe20000000014 */
[C-C-:B------:R-:W-:Y:S01]  /*49d0*/  FFMA R43, R93.reuse, R43, R20.reuse ;  /* 0x0000002b5d2b7223 */ /* 0x140fe20000000014 */
[C-C-:B-1----:R-:W-:Y:S01]  /*49e0*/  FFMA R25, R93.reuse, R46, R20.reuse ;  /* 0x0000002e5d197223 */ /* 0x142fe20000000014 */
[C-C-:B------:R-:W-:Y:S01]  /*49f0*/  FFMA R47, R93.reuse, R47, R20.reuse ;  /* 0x0000002f5d2f7223 */ /* 0x140fe20000000014 */
[C-C-:B------:R-:W-:Y:S01]  /*4a00*/  FFMA R29, R93.reuse, R50, R20.reuse ;  /* 0x000000325d1d7223 */ /* 0x140fe20000000014 */
[C-C-:B------:R-:W-:Y:S01]  /*4a10*/  FFMA R51, R93.reuse, R51, R20.reuse ;  /* 0x000000335d337223 */ /* 0x140fe20000000014 */
[C-C-:B------:R-:W-:Y:S01]  /*4a20*/  FFMA R33, R93.reuse, R54, R20.reuse ;  /* 0x000000365d217223 */ /* 0x140fe20000000014 */
[C---:B------:R-:W-:Y:S01]  /*4a30*/  FFMA R55, R93.reuse, R55, R20 ;  /* 0x000000375d377223 */ /* 0x040fe20000000014 */
[----:B---34-:R-:W-:Y:S02]  /*4a40*/  HADD2.F32 R12, -RZ, R4.H0_H0 ;  /* 0x20000004ff0c7230 */ /* 0x018fe40000004100 */
[----:B------:R-:W-:Y:S01]  /*4a50*/  FFMA R13, R93, R40, R100 ;  /* 0x000000285d0d7223 */ /* 0x000fe20000000064 */
[----:B------:R-:W-:-:S02]  /*4a60*/  HADD2.F32 R24, -RZ, R6.H0_H0 ;  /* 0x20000006ff187230 */ /* 0x000fc40000004100 */
[C-C-:B------:R-:W-:Y:S01]  /*4a70*/  FFMA R41, R93.reuse, R41, R100.reuse ;  /* 0x000000295d297223 */ /* 0x140fe20000000064 */
[----:B------:R-:W-:Y:S02]  /*4a80*/  HADD2.F32 R4, -RZ, R4.H1_H1 ;  /* 0x30000004ff047230 */ /* 0x000fe40000004100 */
[C-C-:B------:R-:W-:Y:S01]  /*4a90*/  FFMA R21, R93.reuse, R44, R100.reuse ;  /* 0x0000002c5d157223 */ /* 0x140fe20000000064 */
[--C-:B------:R-:W-:Y:S02]  /*4aa0*/  HADD2.F32 R14, -RZ, R5.reuse.H0_H0 ;  /* 0x20000005ff0e7230 */ /* 0x100fe40000004100 */
[C-C-:B------:R-:W-:Y:S01]  /*4ab0*/  FFMA R45, R93.reuse, R45, R100.reuse ;  /* 0x0000002d5d2d7223 */ /* 0x140fe20000000064 */
[----:B------:R-:W-:Y:S02]  /*4ac0*/  HADD2.F32 R20, -RZ, R5.H1_H1 ;  /* 0x30000005ff147230 */ /* 0x000fe40000004100 */
[----:B------:R-:W-:Y:S01]  /*4ad0*/  FFMA R27, R93, R48, R100 ;  /* 0x000000305d1b7223 */ /* 0x000fe20000000064 */
[----:B------:R-:W-:-:S02]  /*4ae0*/  HADD2.F32 R6, -RZ, R6.H1_H1 ;  /* 0x30000006ff067230 */ /* 0x000fc40000004100 */
[C-C-:B------:R-:W-:Y:S01]  /*4af0*/  FFMA R49, R93.reuse, R49, R100.reuse ;  /* 0x000000315d317223 */ /* 0x140fe20000000064 */
[--C-:B------:R-:W-:Y:S02]  /*4b00*/  HADD2.F32 R26, -RZ, R7.reuse.H0_H0 ;  /* 0x20000007ff1a7230 */ /* 0x100fe40000004100 */
[C-C-:B------:R-:W-:Y:S01]  /*4b10*/  FFMA R31, R93.reuse, R52, R100.reuse ;  /* 0x000000345d1f7223 */ /* 0x140fe20000000064 */
[----:B------:R-:W-:Y:S02]  /*4b20*/  HADD2.F32 R28, -RZ, R7.H1_H1 ;  /* 0x30000007ff1c7230 */ /* 0x000fe40000004100 */
[----:B------:R-:W-:Y:S01]  /*4b30*/  FFMA R53, R93, R53, R100 ;  /* 0x000000355d357223 */ /* 0x000fe20000000064 */
[----:B------:R-:W-:Y:S02]  /*4b40*/  HADD2.F32 R30, -RZ, R8.H0_H0 ;  /* 0x20000008ff1e7230 */ /* 0x000fe40000004100 */
[----:B------:R-:W-:Y:S01]  /*4b50*/  FFMA R12, R12, R98, R13 ;  /* 0x000000620c0c7223 */ /* 0x000fe2000000000d */
[----:B------:R-:W-:-:S02]  /*4b60*/  HADD2.F32 R36, -RZ, R10.H0_H0 ;  /* 0x2000000aff247230 */ /* 0x000fc40000004100 */
[-C--:B------:R-:W-:Y:S01]  /*4b70*/  FFMA R41, R4, R98.reuse, R41 ;  /* 0x0000006204297223 */ /* 0x080fe20000000029 */
[----:B------:R-:W-:Y:S02]  /*4b80*/  HADD2.F32 R8, -RZ, R8.H1_H1 ;  /* 0x30000008ff087230 */ /* 0x000fe40000004100 */
[-C--:B------:R-:W-:Y:S01]  /*4b90*/  FFMA R14, R14, R98.reuse, R15 ;  /* 0x000000620e0e7223 */ /* 0x080fe2000000000f */
[--C-:B------:R-:W-:Y:S02]  /*4ba0*/  HADD2.F32 R32, -RZ, R9.reuse.H0_H0 ;  /* 0x20000009ff207230 */ /* 0x100fe40000004100 */
[-C--:B------:R-:W-:Y:S01]  /*4bb0*/  FFMA R43, R20, R98.reuse, R43 ;  /* 0x00000062142b7223 */ /* 0x080fe2000000002b */
[----:B------:R-:W-:Y:S02]  /*4bc0*/  HADD2.F32 R34, -RZ, R9.H1_H1 ;  /* 0x30000009ff227230 */ /* 0x000fe40000004100 */
[----:B------:R-:W-:Y:S01]  /*4bd0*/  FFMA R21, R24, R98, R21 ;  /* 0x0000006218157223 */ /* 0x000fe20000000015 */
[----:B------:R-:W-:-:S02]  /*4be0*/  HADD2.F32 R10, -RZ, R10.H1_H1 ;  /* 0x3000000aff0a7230 */ /* 0x000fc40000004100 */
[-C--:B------:R-:W-:Y:S01]  /*4bf0*/  FFMA R6, R6, R98.reuse, R45 ;  /* 0x0000006206067223 */ /* 0x080fe2000000002d */
[--C-:B------:R-:W-:Y:S02]  /*4c00*/  HADD2.F32 R38, -RZ, R11.reuse.H0_H0 ;  /* 0x2000000bff267230 */ /* 0x100fe40000004100 */
[-C--:B------:R-:W-:Y:S01]  /*4c10*/  FFMA R25, R26, R98.reuse, R25 ;  /* 0x000000621a197223 */ /* 0x080fe20000000019 */
[----:B------:R-:W-:Y:S02]  /*4c20*/  HADD2.F32 R40, -RZ, R11.H1_H1 ;  /* 0x3000000bff287230 */ /* 0x000fe40000004100 */
[-C--:B------:R-:W-:Y:S01]  /*4c30*/  FFMA R28, R28, R98.reuse, R47 ;  /* 0x000000621c1c7223 */ /* 0x080fe2000000002f */
[-C--:B------:R-:W-:Y:S01]  /*4c40*/  FFMA R27, R30, R98.reuse, R27 ;  /* 0x000000621e1b7223 */ /* 0x080fe2000000001b */
[-C--:B------:R-:W-:Y:S01]  /*4c50*/  FFMA R8, R8, R98.reuse, R49 ;  /* 0x0000006208087223 */ /* 0x080fe20000000031 */
        /* <DEDUP_REMOVED lines=30> */
[----:B------:R-:W-:Y:S02]  /*4e40*/  UIADD3 UR4, UR53, 0x6200, URZ ;  /* 0x0000620035047890 */ /* 0x000fe4000fffe03f */
[----:B------:R-:W-:Y:S01]  /*4e50*/  UIADD3.X UR9, URZ, UR55, URZ, UP0, !UPT ;  /* 0x000000373f097290 */ /* 0x000fe200087fe43f */
[----:B------:R-:W-:-:S08]  /*4e60*/  UMOV UR7, UR47 ;  /* 0x0000002f00077c82 */ /* 0x000fd00008000000 */
[----:B------:R3:W-:Y:S01]  /*4e70*/  UTMASTG.3D [UR4], [UR8] ;  /* 0x00000004080073b5 */ /* 0x0007e20008010000 */
[----:B------:R0:W-:Y:S01]  /*4e80*/  UTMACMDFLUSH ;  /* 0x00000000000079b7 */ /* 0x0001e20000000000 */
[----:B---3--:R-:W-:-:S04]  /*4e90*/  DEPBAR.LE SB0, 0x1 ;  /* 0x000080400000791a */ /* 0x008fc80000000000 */
.L_x_88:
[----:B------:R-:W-:Y:S05]  /*4ea0*/  BSYNC B0 ;  /* 0x0000000000007941 */ /* 0x000fea0003800000 */
.L_x_87:
[----:B------:R-:W-:Y:S06]  /*4eb0*/  BAR.SYNC.DEFER_BLOCKING 0x1, 0x100 ;  /* 0x0044000000007b1d */ /* 0x000fec0000010000 */
[----:B------:R-:W-:Y:S04]  /*4ec0*/  BSSY B0, `(.L_x_89) ;  /* 0x0000009000007945 */ /* 0x000fe80003800000 */
[----:B------:R-:W-:Y:S05]  /*4ed0*/  @!P0 BRA `(.L_x_90) ;  /* 0x00000000001c8947 */ /* 0x000fea0003800000 */
[----:B------:R-:W-:-:S13]  /*4ee0*/  ISETP.NE.AND P0, PT, R103, 0x3, PT ;  /* 0x000000036700780c */ /* 0x000fda0003f05270 */
[----:B------:R-:W-:Y:S05]  /*4ef0*/  @!P0 BRA `(.L_x_91) ;  /* 0x0000000000048947 */ /* 0x000fea0003800000 */
[----:B------:R-:W-:Y:S01]  /*4f00*/  BPT.TRAP 0x1 ;  /* 0x000000040000795c */ /* 0x000fe20000300000 */
.L_x_91:
[----:B------:R-:W-:-:S04]  /*4f10*/  ULEA UR4, UR39, UR53, 0x3 ;  /* 0x0000003527047291 */ /* 0x000fc8000f8e183f */
[----:B------:R-:W-:-:S04]  /*4f20*/  UIADD3 UR4, UR4, 0x60, URZ ;  /* 0x0000006004047890 */ /* 0x000fc8000fffe03f */
[----:B------:R-:W-:-:S09]  /*4f30*/  UPRMT UR4, UR52, 0x654, UR4 ;  /* 0x0000065434047896 */ /* 0x000fd20008000004 */
[----:B------:R-:W-:Y:S03]  /*4f40*/  SYNCS.ARRIVE.TRANS64.RED.A1T0 RZ, [UR4], RZ ;  /* 0x000000ffffff79a7 */ /* 0x000fe60008100404 */
.L_x_90:
[----:B------:R-:W-:Y:S05]  /*4f50*/  BSYNC B0 ;  /* 0x0000000000007941 */ /* 0x000fea0003800000 */
.L_x_89:
[----:B------:R-:W-:Y:S01]  /*4f60*/  IADD3 R16, P0, R16, UR40, RZ ;  /* 0x0000002810107c10 */ /* 0x000fe2000ff1e0ff */
[----:B------:R-:W-:Y:S01]  /*4f70*/  ULDC.64 UR4, c[0x0][0x8f8] ;  /* 0x00023e0000047ab9 */ /* 0x000fe20000000a00 */
[----:B------:R-:W-:Y:S01]  /*4f80*/  UIADD3 UR39, UR39, 0x1, URZ ;  /* 0x0000000127277890 */ /* 0x000fe2000fffe03f */
[----:B-1----:R-:W-:Y:S01]  /*4f90*/  PRMT R4, RZ, 0x7610, R4 ;  /* 0x00007610ff047816 */ /* 0x002fe20000000004 */
[----:B------:R-:W-:Y:S01]  /*4fa0*/  UMOV UR47, 0xffffffff ;  /* 0xffffffff002f7882 */ /* 0x000fe20000000000 */
[----:B------:R-:W-:Y:S01]  /*4fb0*/  IADD3.X R17, R17, UR38, RZ, P0, !PT ;  /* 0x0000002611117c10 */ /* 0x000fe200087fe4ff */
[----:B------:R-:W-:Y:S01]  /*4fc0*/  UISETP.NE.AND UP0, UPT, UR39, 0x4, UPT ;  /* 0x000000042700788c */ /* 0x000fe2000bf05270 */
[----:B------:R-:W-:Y:S01]  /*4fd0*/  ISETP.GE.U32.AND P0, PT, R16, UR4, PT ;  /* 0x0000000410007c0c */ /* 0x000fe2000bf06070 */
[----:B------:R-:W-:Y:S02]  /*4fe0*/  IMAD.MOV.U32 R99, RZ, RZ, -0x1 ;  /* 0xffffffffff637424 */ /* 0x000fe400078e00ff */
[----:B------:R-:W-:Y:S01]  /*4ff0*/  USEL UR39, UR39, URZ, UP0 ;  /* 0x0000003f27277287 */ /* 0x000fe20008000000 */
[----:B------:R-:W-:Y:S01]  /*5000*/  ISETP.GE.U32.AND.EX P0, PT, R17, UR5, PT, P0 ;  /* 0x0000000511007c0c */ /* 0x000fe2000bf06100 */
[----:B------:R-:W-:-:S12]  /*5010*/  IMAD.MOV.U32 R97, RZ, RZ, -0x1 ;  /* 0xffffffffff617424 */ /* 0x000fd800078e00ff */
[----:B------:R-:W-:Y:S05]  /*5020*/  @P0 BRA `(.L_x_92) ;  /* 0x0000000400640947 */ /* 0x000fea0003800000 */
[----:B------:R-:W1:Y:S01]  /*5030*/  LDC.64 R10, c[0x0][0x8d0] ;  /* 0x00023400ff0a7b82 */ /* 0x000e620000000a00 */
[----:B------:R-:W3:Y:S01]  /*5040*/  S2R R23, SR_CTAID.X ;  /* 0x0000000000177919 */ /* 0x000ee20000002500 */
[----:B------:R-:W-:Y:S02]  /*5050*/  IMAD.MOV.U32 R8, RZ, RZ, R16 ;  /* 0x000000ffff087224 */ /* 0x000fe400078e0010 */
[----:B------:R-:W-:-:S04]  /*5060*/  IMAD.MOV.U32 R9, RZ, RZ, R17 ;  /* 0x000000ffff097224 */ /* 0x000fc800078e0011 */
[----:B------:R-:W4:Y:S08]  /*5070*/  LDC R12, c[0x0][0x8d8] ;  /* 0x00023600ff0c7b82 */ /* 0x000f300000000800 */
[----:B------:R-:W2:Y:S01]  /*5080*/  LDC.64 R20, c[0x0][0x8c8] ;  /* 0x00023200ff147b82 */ /* 0x000ea20000000a00 */
[----:B-1----:R-:W-:-:S04]  /*5090*/  ISETP.NE.U32.AND P0, PT, R10, RZ, PT ;  /* 0x000000ff0a00720c */ /* 0x002fc80003f05070 */
[----:B------:R-:W-:-:S13]  /*50a0*/  ISETP.NE.AND.EX P0, PT, R11, RZ, PT, P0 ;  /* 0x000000ff0b00720c */ /* 0x000fda0003f05300 */
[----:B--234-:R-:W-:Y:S05]  /*50b0*/  @!P0 BRA `(.L_x_93) ;  /* 0x0000000000288947 */ /* 0x01cfea0003800000 */
        /* <DEDUP_REMOVED lines=10> */
.L_x_93:
[----:B------:R-:W1:Y:S01]  /*5160*/  S2R R24, SR_CTAID.Y ;  /* 0x0000000000187919 */ /* 0x000e620000002600 */
[-CC-:B------:R-:W-:Y:S01]  /*5170*/  SHF.R.U64 R31, R8, R12.reuse, R9.reuse ;  /* 0x0000000c081f7219 */ /* 0x180fe20000001209 */
[----:B------:R-:W2:Y:S01]  /*5180*/  LDC.64 R14, c[0x0][0x8e8] ;  /* 0x00023a00ff0e7b82 */ /* 0x000ea20000000a00 */
[----:B------:R-:W-:Y:S01]  /*5190*/  SHF.R.U32.HI R4, RZ, R12, R9 ;  /* 0x0000000cff047219 */ /* 0x000fe20000011609 */
[----:B------:R-:W-:Y:S01]  /*51a0*/  ULDC UR4, c[0x0][0x150] ;  /* 0x0000540000047ab9 */ /* 0x000fe20000000800 */
[----:B------:R-:W-:Y:S01]  /*51b0*/  IADD3 R7, P0, RZ, -R31, RZ ;  /* 0x8000001fff077210 */ /* 0x000fe20007f1e0ff */
[----:B------:R-:W-:Y:S01]  /*51c0*/  IMAD.MOV.U32 R11, RZ, RZ, -0x1 ;  /* 0xffffffffff0b7424 */ /* 0x000fe200078e00ff */
[----:B------:R-:W-:-:S03]  /*51d0*/  I2FP.F32.U32 R9, R23 ;  /* 0x0000001700097245 */ /* 0x000fc60000201000 */
[----:B------:R-:W3:Y:S01]  /*51e0*/  LDC R8, c[0x0][0x8c0] ;  /* 0x00023000ff087b82 */ /* 0x000ee20000000800 */
[----:B------:R-:W-:Y:S02]  /*51f0*/  IMAD.X R5, RZ, RZ, ~R4, P0 ;  /* 0x000000ffff057224 */ /* 0x000fe400000e0e04 */
[----:B------:R-:W-:Y:S01]  /*5200*/  FMUL R9, R9, UR4 ;  /* 0x0000000409097c20 */ /* 0x000fe20008400000 */
[----:B------:R-:W-:Y:S01]  /*5210*/  ULDC UR4, c[0x0][0x154] ;  /* 0x0000550000047ab9 */ /* 0x000fe20000000800 */
[-C--:B------:R-:W-:Y:S02]  /*5220*/  IMAD R6, R5, R20.reuse, RZ ;  /* 0x0000001405067224 */ /* 0x080fe400078e02ff */
[C---:B------:R-:W-:Y:S01]  /*5230*/  IMAD.WIDE.U32 R4, R7.reuse, R20, R16 ;  /* 0x0000001407047225 */ /* 0x040fe200078e0010 */
[----:B------:R-:W4:Y:S01]  /*5240*/  LDC R28, c[0x0][0x900] ;  /* 0x00024000ff1c7b82 */ /* 0x000f220000000800 */
[----:B------:R-:W5:Y:S02]  /*5250*/  F2I.U32.TRUNC.NTZ R9, R9 ;  /* 0x0000000900097305 */ /* 0x000f64000020f000 */
[----:B------:R-:W-:-:S05]  /*5260*/  IMAD R7, R7, R21, R6 ;  /* 0x0000001507077224 */ /* 0x000fca00078e0206 */
[----:B------:R-:W4:Y:S01]  /*5270*/  LDC R20, c[0x0][0x8b0] ;  /* 0x00022c00ff147b82 */ /* 0x000f220000000800 */
[----:B------:R-:W-:Y:S02]  /*5280*/  IADD3 R5, R5, R7, RZ ;  /* 0x0000000705057210 */ /* 0x000fe40007ffe0ff */
[----:B--2---:R-:W-:-:S04]  /*5290*/  ISETP.NE.U32.AND P0, PT, R14, RZ, PT ;  /* 0x000000ff0e00720c */ /* 0x004fc80003f05070 */
[----:B------:R-:W-:Y:S01]  /*52a0*/  ISETP.NE.AND.EX P0, PT, R15, RZ, PT, P0 ;  /* 0x000000ff0f00720c */ /* 0x000fe20003f05300 */
[----:B------:R-:W2:Y:S01]  /*52b0*/  LDC R6, c[0x0][0x144] ;  /* 0x00005100ff067b82 */ /* 0x000ea20000000800 */
[----:B---3--:R-:W-:Y:S01]  /*52c0*/  SHF.R.U64 R12, R4, R8, R5 ;  /* 0x00000008040c7219 */ /* 0x008fe20000001205 */
[----:B-----5:R-:W-:Y:S01]  /*52d0*/  IMAD.MOV R9, RZ, RZ, -R9 ;  /* 0x000000ffff097224 */ /* 0x020fe200078e0a09 */
[----:B-1----:R-:W-:Y:S02]  /*52e0*/  I2FP.F32.U32 R4, R24 ;  /* 0x0000001800047245 */ /* 0x002fe40000201000 */
[----:B------:R-:W-:-:S03]  /*52f0*/  SHF.R.U32.HI R5, RZ, R8, R5 ;  /* 0x00000008ff057219 */ /* 0x000fc60000011605 */
[----:B------:R-:W1:Y:S01]  /*5300*/  LDC R21, c[0x0][0x148] ;  /* 0x00005200ff157b82 */ /* 0x000e620000000800 */
[----:B------:R-:W-:Y:S01]  /*5310*/  FMUL R7, R4, UR4 ;  /* 0x0000000404077c20 */ /* 0x000fe20008400000 */
[-C--:B----4-:R-:W-:Y:S02]  /*5320*/  SHF.L.U32 R11, R11, R28.reuse, RZ ;  /* 0x0000001c0b0b7219 */ /* 0x090fe400000006ff */
[----:B------:R-:W-:-:S04]  /*5330*/  SHF.L.U32 R99, R3, R28, RZ ;  /* 0x0000001c03637219 */ /* 0x000fc800000006ff */
[----:B------:R-:W3:Y:S01]  /*5340*/  LDC R25, c[0x0][0x8a8] ;  /* 0x00022a00ff197b82 */ /* 0x000ee20000000800 */
[-CC-:B------:R-:W-:Y:S02]  /*5350*/  SHF.R.U64 R10, R12, R20.reuse, R5.reuse ;  /* 0x000000140c0a7219 */ /* 0x180fe40000001205 */
[----:B------:R-:W-:Y:S02]  /*5360*/  SHF.R.U32.HI R5, RZ, R20, R5 ;  /* 0x00000014ff057219 */ /* 0x000fe40000011605 */
[----:B------:R4:W1:Y:S02]  /*5370*/  F2I.U32.TRUNC.NTZ R20, R7 ;  /* 0x0000000700147305 */ /* 0x000864000020f000 */
[-C--:B------:R-:W-:Y:S01]  /*5380*/  SHF.R.U64 R13, R10, R28.reuse, R5 ;  /* 0x0000001c0a0d7219 */ /* 0x080fe20000001205 */
[----:B------:R-:W1:Y:S01]  /*5390*/  LDC R27, c[0x0][0x8f0] ;  /* 0x00023c00ff1b7b82 */ /* 0x000e620000000800 */
[----:B--2---:R-:W-:Y:S01]  /*53a0*/  IMAD R26, R6, R9, R23 ;  /* 0x00000009061a7224 */ /* 0x004fe200078e0217 */
[----:B------:R-:W-:-:S02]  /*53b0*/  SHF.R.U32.HI R5, RZ, R28, R5 ;  /* 0x0000001cff057219 */ /* 0x000fc40000011605 */
[----:B------:R-:W-:Y:S01]  /*53c0*/  LOP3.LUT R23, RZ, R11, RZ, 0x33, !PT ;  /* 0x0000000bff177212 */ /* 0x000fe200078e33ff */
[----:B------:R-:W-:-:S03]  /*53d0*/  IMAD.MOV.U32 R4, RZ, RZ, R13 ;  /* 0x000000ffff047224 */ /* 0x000fc600078e000d */
[----:B------:R-:W2:Y:S08]  /*53e0*/  LDC R29, c[0x0][0x8e0] ;  /* 0x00023800ff1d7b82 */ /* 0x000eb00000000800 */
[----:B------:R-:W1:Y:S01]  /*53f0*/  LDC R30, c[0x0][0x8b8] ;  /* 0x00022e00ff1e7b82 */ /* 0x000e620000000800 */
[----:B----4-:R-:W-:Y:S05]  /*5400*/  @!P0 BRA `(.L_x_94) ;  /* 0x0000000000288947 */ /* 0x010fea0003800000 */
[----:B------:R-:W4:Y:S02]  /*5410*/  LDC R4, c[0x0][0x8f4] ;  /* 0x00023d00ff047b82 */ /* 0x000f240000000800 */
[----:B----4-:R-:W-:-:S05]  /*5420*/  IADD3 R3, P0, R13, R4, RZ ;  /* 0x000000040d037210 */ /* 0x010fca0007f1e0ff */
        /* <DEDUP_REMOVED lines=8> */
.L_x_94:
[----:B------:R-:W-:Y:S01]  /*54b0*/  ISETP.NE.AND P0, PT, R2, 0x1, PT ;  /* 0x000000010200780c */ /* 0x000fe20003f05270 */
[----:B-1----:R-:W-:Y:S01]  /*54c0*/  IMAD.MOV R20, RZ, RZ, -R20 ;  /* 0x000000ffff147224 */ /* 0x002fe200078e0a14 */
[----:B------:R-:W-:Y:S01]  /*54d0*/  SHF.R.U64 R3, R4, R27, R5 ;  /* 0x0000001b04037219 */ /* 0x000fe20000001205 */
[----:B---3--:R-:W-:Y:S01]  /*54e0*/  VIADD R5, R25, 0xffffffff ;  /* 0xffffffff19057836 */ /* 0x008fe20000000000 */
[----:B------:R-:W-:Y:S02]  /*54f0*/  LOP3.LUT R10, R10, R23, RZ, 0xc0, !PT ;  /* 0x000000170a0a7212 */ /* 0x000fe400078ec0ff */
[----:B------:R-:W-:Y:S01]  /*5500*/  R2UR UR47, R31 ;  /* 0x000000001f2f72ca */ /* 0x000fe200000e0000 */
[----:B------:R-:W-:Y:S01]  /*5510*/  IMAD.MOV R4, RZ, RZ, -R3 ;  /* 0x000000ffff047224 */ /* 0x000fe200078e0a03 */
[----:B------:R-:W-:Y:S01]  /*5520*/  LOP3.LUT R12, R12, R5, RZ, 0xc0, !PT ;  /* 0x000000050c0c7212 */ /* 0x000fe200078ec0ff */
[----:B------:R-:W-:Y:S02]  /*5530*/  IMAD R99, R99, R3, R10 ;  /* 0x0000000363637224 */ /* 0x000fe400078e020a */
[----:B--2---:R-:W-:-:S02]  /*5540*/  IMAD R3, R4, R29, R13 ;  /* 0x0000001d04037224 */ /* 0x004fc400078e020d */
[----:B------:R-:W-:Y:S02]  /*5550*/  @P0 IMAD R26, R21, R20, R24 ;  /* 0x00000014151a0224 */ /* 0x000fe400078e0218 */
[----:B------:R-:W-:Y:S02]  /*5560*/  IMAD R4, R3, R25, R12 ;  /* 0x0000001903047224 */ /* 0x000fe400078e020c */
[----:B------:R-:W-:Y:S02]  /*5570*/  IMAD R99, R99, R30, R26 ;  /* 0x0000001e63637224 */ /* 0x000fe400078e021a */
[----:B------:R-:W-:-:S03]  /*5580*/  IMAD.MOV.U32 R3, RZ, RZ, 0x1 ;  /* 0x00000001ff037424 */ /* 0x000fc600078e00ff */
[----:B------:R-:W-:Y:S02]  /*5590*/  SEL R97, R4, R99, !P0 ;  /* 0x0000006304617207 */ /* 0x000fe40004000000 */
[----:B------:R-:W-:Y:S02]  /*55a0*/  SEL R99, R99, R4, !P0 ;  /* 0x0000000463637207 */ /* 0x000fe40004000000 */
[----:B------:R-:W-:-:S07]  /*55b0*/  PRMT R4, R3, 0x7610, R4 ;  /* 0x0000761003047816 */ /* 0x000fce0000000004 */
.L_x_92:
[----:B------:R-:W-:Y:S01]  /*55c0*/  UIADD3 UR50, UR51, UR50, URZ ;  /* 0x0000003233327290 */ /* 0x000fe2000fffe03f */
[----:B------:R-:W-:Y:S01]  /*55d0*/  LOP3.LUT P0, RZ, R4, 0xff, RZ, 0xc0, !PT ;  /* 0x000000ff04ff7812 */ /* 0x000fe2000780c0ff */
[----:B------:R-:W-:Y:S01]  /*55e0*/  UIADD3 UR48, UR48, 0x4, URZ ;  /* 0x0000000430307890 */ /* 0x000fe2000fffe03f */
[----:B------:R-:W-:Y:S01]  /*55f0*/  IMAD.MOV.U32 R98, RZ, RZ, R0 ;  /* 0x000000ffff627224 */ /* 0x000fe200078e0000 */
[----:B------:R-:W-:Y:S02]  /*5600*/  USHF.R.U32.HI UR4, URZ, 0x2, UR50 ;  /* 0x000000023f047899 */ /* 0x000fe40008011632 */
[----:B------:R-:W-:Y:S02]  /*5610*/  UISETP.GT.U32.AND UP0, UPT, UR50, 0x3, UPT ;  /* 0x000000033200788c */ /* 0x000fe4000bf04070 */
[----:B------:R-:W-:Y:S02]  /*5620*/  ULOP3.LUT UR4, UR4, 0x1, URZ, 0xc0, !UPT ;  /* 0x0000000104047892 */ /* 0x000fe4000f8ec03f */
[----:B------:R-:W-:-:S02]  /*5630*/  UISETP.LT.U32.AND UP0, UPT, UR51, 0x4, UP0 ;  /* 0x000000043300788c */ /* 0x000fc40008701070 */
[----:B------:R-:W-:Y:S02]  /*5640*/  UISETP.NE.U32.AND UP1, UPT, UR4, 0x1, UPT ;  /* 0x000000010400788c */ /* 0x000fe4000bf25070 */
[----:B------:R-:W-:Y:S02]  /*5650*/  USEL UR5, URZ, 0x1, !UP0 ;  /* 0x000000013f057887 */ /* 0x000fe4000c000000 */
[----:B------:R-:W-:Y:S02]  /*5660*/  UISETP.GT.U32.AND UP1, UPT, UR51, 0x3, !UP1 ;  /* 0x000000033300788c */ /* 0x000fe4000cf24070 */
[----:B------:R-:W-:Y:S02]  /*5670*/  ULOP3.LUT UR50, UR50, 0x3, URZ, 0xc0, !UPT ;  /* 0x0000000332327892 */ /* 0x000fe4000f8ec03f */
[----:B------:R-:W-:-:S04]  /*5680*/  USEL UR4, URZ, 0x1, !UP1 ;  /* 0x000000013f047887 */ /* 0x000fc8000c800000 */
[----:B------:R-:W-:Y:S01]  /*5690*/  ULOP3.LUT UR49, UR4, UR49, UR5, 0x96, !UPT ;  /* 0x0000003104317292 */ /* 0x000fe2000f8e9605 */
[----:B------:R-:W-:Y:S11]  /*56a0*/  @P0 BRA `(.L_x_95) ;  /* 0xffffffc000180947 */ /* 0x000ff6000383ffff */
[----:B------:R-:W-:-:S13]  /*56b0*/  PLOP3.LUT P0, PT, PT, PT, PT, 0x8, 0x0 ;  /* 0x000000000000781c */ /* 0x000fda0003f0e170 */
.L_x_21:
[----:B------:R-:W-:Y:S05]  /*56c0*/  @P0 BRA `(.L_x_13) ;  /* 0x0000002800840947 */ /* 0x000fea0003800000 */
[----:B------:R-:W-:Y:S01]  /*56d0*/  ULDC.64 UR6, c[0x0][0x588] ;  /* 0x0001620000067ab9 */ /* 0x000fe20000000a00 */
[----:B------:R-:W-:Y:S01]  /*56e0*/  ISETP.NE.U32.AND P1, PT, R105, RZ, PT ;  /* 0x000000ff6900720c */ /* 0x000fe20003f25070 */
[----:B------:R-:W-:-:S04]  /*56f0*/  DEPBAR.LE SB0, 0x0 ;  /* 0x000080000000791a */ /* 0x000fc80000000000 */
[----:B------:R-:W-:Y:S01]  /*5700*/  ISETP.NE.U32.AND P0, PT, RZ, UR6, PT ;  /* 0x00000006ff007c0c */ /* 0x000fe2000bf05070 */
[----:B------:R-:W-:Y:S01]  /*5710*/  BSSY B0, `(.L_x_96) ;  /* 0x0000015000007945 */ /* 0x000fe20003800000 */
[----:B------:R-:W-:Y:S02]  /*5720*/  ISETP.NE.AND.EX P1, PT, R107, RZ, PT, P1 ;  /* 0x000000ff6b00720c */ /* 0x000fe40003f25310 */
[----:B------:R-:W-:-:S13]  /*5730*/  ISETP.NE.AND.EX P0, PT, RZ, UR7, PT, P0 ;  /* 0x00000007ff007c0c */ /* 0x000fda000bf05300 */
[----:B------:R-:W-:Y:S05]  /*5740*/  @P0 BRA P1, `(.L_x_97) ;  /* 0x0000000000440947 */ /* 0x000fea0000800000 */
[----:B------:R-:W-:-:S04]  /*5750*/  ISETP.NE.U32.AND P0, PT, R105, RZ, PT ;  /* 0x000000ff6900720c */ /* 0x000fc80003f05070 */
[----:B------:R-:W-:-:S13]  /*5760*/  ISETP.NE.AND.EX P0, PT, R107, RZ, PT, P0 ;  /* 0x000000ff6b00720c */ /* 0x000fda0003f05300 */
[----:B------:R-:W-:Y:S05]  /*5770*/  @!P0 BRA `(.L_x_98) ;  /* 0x00000000002c8947 */ /* 0x000fea0003800000 */
[----:B------:R-:W-:-:S13]  /*5780*/  LOP3.LUT P0, RZ, R90, 0xff, RZ, 0xc0, !PT ;  /* 0x000000ff5aff7812 */ /* 0x000fda000780c0ff */
[----:B------:R-:W-:Y:S05]  /*5790*/  @!P0 BRA `(.L_x_99) ;  /* 0x0000000000108947 */ /* 0x000fea0003800000 */
[----:B-----5:R-:W-:-:S13]  /*57a0*/  FSETP.NEU.AND P0, PT, R92, RZ, PT ;  /* 0x000000ff5c00720b */ /* 0x020fda0003f0d000 */
[----:B------:R-:W-:Y:S05]  /*57b0*/  @!P0 BREAK B0 ;  /* 0x0000000000008942 */ /* 0x000fea0003800000 */
[----:B------:R-:W-:Y:S05]  /*57c0*/  @P0 BRA `(.L_x_97) ;  /* 0x0000000000240947 */ /* 0x000fea0003800000 */
[----:B------:R-:W-:Y:S05]  /*57d0*/  BRA `(.L_x_13) ;  /* 0x0000002800407947 */ /* 0x000fea0003800000 */
.L_x_99:
[----:B------:R-:W-:-:S04]  /*57e0*/  ISETP.NE.U32.AND P0, PT, RZ, UR6, PT ;  /* 0x00000006ff007c0c */ /* 0x000fc8000bf05070 */
[----:B------:R-:W-:-:S13]  /*57f0*/  ISETP.NE.AND.EX P0, PT, RZ, UR7, PT, P0 ;  /* 0x00000007ff007c0c */ /* 0x000fda000bf05300 */
[----:B------:R-:W-:Y:S05]  /*5800*/  @!P0 BREAK B0 ;  /* 0x0000000000008942 */ /* 0x000fea0003800000 */
[----:B------:R-:W-:Y:S05]  /*5810*/  @P0 BRA `(.L_x_97) ;  /* 0x0000000000100947 */ /* 0x000fea0003800000 */
[----:B------:R-:W-:Y:S05]  /*5820*/  BRA `(.L_x_13) ;  /* 0x00000028002c7947 */ /* 0x000fea0003800000 */
.L_x_98:
[----:B-----5:R-:W-:-:S13]  /*5830*/  FSETP.NEU.AND P0, PT, R92, RZ, PT ;  /* 0x000000ff5c00720b */ /* 0x020fda0003f0d000 */
[----:B------:R-:W-:Y:S05]  /*5840*/  @!P0 BREAK B0 ;  /* 0x0000000000008942 */ /* 0x000fea0003800000 */
[----:B------:R-:W-:Y:S05]  /*5850*/  @!P0 BRA `(.L_x_13) ;  /* 0x0000002800208947 */ /* 0x000fea0003800000 */
.L_x_97:
[----:B-1----:R-:W-:Y:S05]  /*5860*/  BSYNC B0 ;  /* 0x0000000000007941 */ /* 0x002fea0003800000 */
.L_x_96:
[----:B------:R-:W-:-:S04]  /*5870*/  LOP3.LUT R19, R19, 0x1, RZ, 0xfc, !PT ;  /* 0x0000000113137812 */ /* 0x000fc800078efcff */
[----:B------:R-:W-:-:S13]  /*5880*/  ISETP.NE.AND P0, PT, R19, 0x3, PT ;  /* 0x000000031300780c */ /* 0x000fda0003f05270 */
[----:B------:R-:W-:Y:S05]  /*5890*/  @!P0 BRA `(.L_x_100) ;  /* 0x0000000000048947 */ /* 0x000fea0003800000 */
[----:B------:R-:W-:Y:S01]  /*58a0*/  BPT.TRAP 0x1 ;  /* 0x000000040000795c */ /* 0x000fe20000300000 */
.L_x_100:
[----:B------:R-:W1:Y:S01]  /*58b0*/  S2UR UR5, SR_CgaCtaId ;  /* 0x00000000000579c3 */ /* 0x000e620000008800 */
[----:B------:R-:W-:Y:S02]  /*58c0*/  UMOV UR4, 0x400 ;  /* 0x0000040000047882 */ /* 0x000fe40000000000 */
[----:B-1----:R-:W-:-:S04]  /*58d0*/  ULEA UR4, UR5, UR4, 0x18 ;  /* 0x0000000405047291 */ /* 0x002fc8000f8ec03f */
[----:B------:R-:W-:-:S04]  /*58e0*/  ULEA UR4, UR39, UR4, 0x3 ;  /* 0x0000000427047291 */ /* 0x000fc8000f8e183f */
[----:B------:R-:W-:-:S04]  /*58f0*/  UIADD3 UR4, UR4, 0x60, URZ ;  /* 0x0000006004047890 */ /* 0x000fc8000fffe03f */
[----:B------:R-:W-:-:S09]  /*5900*/  UPRMT UR4, UR5, 0x654, UR4 ;  /* 0x0000065405047896 */ /* 0x000fd20008000004 */
[----:B------:R-:W-:Y:S01]  /*5910*/  SYNCS.ARRIVE.TRANS64.RED.A1T0 RZ, [UR4], RZ ;  /* 0x000000ffffff79a7 */ /* 0x000fe20008100404 */
[----:B------:R-:W-:Y:S05]  /*5920*/  BRA `(.L_x_13) ;  /* 0x0000002400ec7947 */ /* 0x000fea0003800000 */
.L_x_12:
[----:B------:R-:W-:Y:S01]  /*5930*/  ULDC.64 UR4, c[0x0][0x8f8] ;  /* 0x00023e0000047ab9 */ /* 0x000fe20000000a00 */
[----:B------:R-:W-:Y:S01]  /*5940*/  PRMT R10, RZ, 0x7610, R10 ;  /* 0x00007610ff0a7816 */ /* 0x000fe2000000000a */
[----:B------:R-:W-:Y:S01]  /*5950*/  IMAD.MOV.U32 R20, RZ, RZ, -0x1 ;  /* 0xffffffffff147424 */ /* 0x000fe200078e00ff */
[----:B------:R-:W-:Y:S01]  /*5960*/  ISETP.GE.U32.AND P0, PT, R16, UR4, PT ;  /* 0x0000000410007c0c */ /* 0x000fe2000bf06070 */
[----:B------:R-:W-:Y:S02]  /*5970*/  IMAD.MOV.U32 R13, RZ, RZ, -0x1 ;  /* 0xffffffffff0d7424 */ /* 0x000fe400078e00ff */
[----:B------:R-:W-:Y:S01]  /*5980*/  IMAD.MOV.U32 R12, RZ, RZ, -0x1 ;  /* 0xffffffffff0c7424 */ /* 0x000fe200078e00ff */
[----:B------:R-:W-:-:S13]  /*5990*/  ISETP.GE.U32.AND.EX P0, PT, R17, UR5, PT, P0 ;  /* 0x0000000511007c0c */ /* 0x000fda000bf06100 */
[----:B------:R-:W-:Y:S05]  /*59a0*/  @P0 BRA `(.L_x_101) ;  /* 0x0000000400240947 */ /* 0x000fea0003800000 */
[----:B------:R-:W2:Y:S01]  /*59b0*/  LDC.64 R20, c[0x0][0x8d0] ;  /* 0x00023400ff147b82 */ /* 0x000ea20000000a00 */
[----:B------:R-:W-:Y:S01]  /*59c0*/  MOV R14, R16 ;  /* 0x00000010000e7202 */ /* 0x000fe20000000f00 */
[----:B------:R-:W-:-:S06]  /*59d0*/  IMAD.MOV.U32 R15, RZ, RZ, R17 ;  /* 0x000000ffff0f7224 */ /* 0x000fcc00078e0011 */
        /* <DEDUP_REMOVED lines=15> */
.L_x_102:
[----:B------:R-:W2:Y:S01]  /*5ad0*/  LDC.64 R30, c[0x0][0x8e8] ;  /* 0x00023a00ff1e7b82 */ /* 0x000ea20000000a00 */
[-CC-:B------:R-:W-:Y:S01]  /*5ae0*/  SHF.R.U64 R24, R14, R26.reuse, R15.reuse ;  /* 0x0000001a0e187219 */ /* 0x180fe2000000120f */
[----:B------:R-:W-:Y:S01]  /*5af0*/  ULDC UR4, c[0x0][0x900] ;  /* 0x0002400000047ab9 */ /* 0x000fe20000000800 */
[----:B------:R-:W-:Y:S02]  /*5b00*/  SHF.R.U32.HI R10, RZ, R26, R15 ;  /* 0x0000001aff0a7219 */ /* 0x000fe4000001160f */
        /* <DEDUP_REMOVED lines=8> */
[----:B------:R-:W-:Y:S01]  /*5b90*/  IMAD.IADD R11, R11, 0x1, R13 ;  /* 0x000000010b0b7824 */ /* 0x000fe200078e020d */
[----:B--2---:R-:W-:-:S04]  /*5ba0*/  ISETP.NE.U32.AND P0, PT, R30, RZ, PT ;  /* 0x000000ff1e00720c */ /* 0x004fc80003f05070 */
[----:B------:R-:W-:Y:S02]  /*5bb0*/  ISETP.NE.AND.EX P0, PT, R31, RZ, PT, P0 ;  /* 0x000000ff1f00720c */ /* 0x000fe40003f05300 */
[----:B------:R-:W2:Y:S01]  /*5bc0*/  LDC R28, c[0x0][0x8f0] ;  /* 0x00023c00ff1c7b82 */ /* 0x000ea20000000800 */
[-CC-:B---3--:R-:W-:Y:S02]  /*5bd0*/  SHF.R.U64 R20, R10, R14.reuse, R11.reuse ;  /* 0x0000000e0a147219 */ /* 0x188fe4000000120b */
[----:B------:R-:W-:-:S05]  /*5be0*/  SHF.R.U32.HI R11, RZ, R14, R11 ;  /* 0x0000000eff0b7219 */ /* 0x000fca000001160b */
[----:B------:R-:W3:Y:S01]  /*5bf0*/  LDC R29, c[0x0][0x8e0] ;  /* 0x00023800ff1d7b82 */ /* 0x000ee20000000800 */
[-CC-:B----4-:R-:W-:Y:S02]  /*5c00*/  SHF.R.U64 R25, R20, R26.reuse, R11.reuse ;  /* 0x0000001a14197219 */ /* 0x190fe4000000120b */
[----:B------:R-:W-:Y:S01]  /*5c10*/  SHF.R.U32.HI R10, RZ, R26, R11 ;  /* 0x0000001aff0a7219 */ /* 0x000fe2000001160b */
[----:B------:R-:W-:-:S03]  /*5c20*/  IMAD.MOV.U32 R11, RZ, RZ, -0x1 ;  /* 0xffffffffff0b7424 */ /* 0x000fc600078e00ff */
        /* <DEDUP_REMOVED lines=17> */
.L_x_103:
[----:B------:R-:W-:Y:S01]  /*5d40*/  ISETP.NE.AND P0, PT, R2, 0x1, PT ;  /* 0x000000010200780c */ /* 0x000fe20003f05270 */
[----:B------:R-:W-:Y:S01]  /*5d50*/  USHF.L.U32 UR4, UR37, UR4, URZ ;  /* 0x0000000425047299 */ /* 0x000fe2000800063f */
[----:B--2---:R-:W-:Y:S01]  /*5d60*/  SHF.R.U64 R10, R10, R28, R11 ;  /* 0x0000001c0a0a7219 */ /* 0x004fe2000000120b */
[----:B------:R-:W-:Y:S01]  /*5d70*/  VIADD R13, R27, 0xffffffff ;  /* 0xffffffff1b0d7836 */ /* 0x000fe20000000000 */
[----:B------:R-:W-:Y:S02]  /*5d80*/  LOP3.LUT R7, R25, R32, RZ, 0xc0, !PT ;  /* 0x0000002019077212 */ /* 0x000fe400078ec0ff */
[----:B------:R-:W-:Y:S01]  /*5d90*/  MOV R12, R24 ;  /* 0x00000018000c7202 */ /* 0x000fe20000000f00 */
[----:B------:R-:W-:Y:S02]  /*5da0*/  IMAD.MOV R11, RZ, RZ, -R10 ;  /* 0x000000ffff0b7224 */ /* 0x000fe400078e0a0a */
[----:B------:R-:W-:Y:S02]  /*5db0*/  IMAD R7, R10, UR4, R7 ;  /* 0x000000040a077c24 */ /* 0x000fe4000f8e0207 */
[----:B------:R-:W-:-:S02]  /*5dc0*/  IMAD.MOV.U32 R10, RZ, RZ, 0x1 ;  /* 0x00000001ff0a7424 */ /* 0x000fc400078e00ff */
[----:B------:R-:W-:Y:S01]  /*5dd0*/  @P0 IMAD R8, R9, R23, R6 ;  /* 0x0000001709080224 */ /* 0x000fe200078e0206 */
[----:B------:R-:W-:Y:S01]  /*5de0*/  LOP3.LUT R9, R20, R13, RZ, 0xc0, !PT ;  /* 0x0000000d14097212 */ /* 0x000fe200078ec0ff */
[----:B---3--:R-:W-:Y:S02]  /*5df0*/  IMAD R6, R11, R29, R26 ;  /* 0x0000001d0b067224 */ /* 0x008fe400078e021a */
[----:B----4-:R-:W-:Y:S02]  /*5e00*/  IMAD R8, R7, R33, R8 ;  /* 0x0000002107087224 */ /* 0x010fe400078e0208 */
[----:B------:R-:W-:-:S05]  /*5e10*/  IMAD R7, R6, R27, R9 ;  /* 0x0000001b06077224 */ /* 0x000fca00078e0209 */
[----:B------:R-:W-:Y:S02]  /*5e20*/  SEL R13, R7, R8, !P0 ;  /* 0x00000008070d7207 */ /* 0x000fe40004000000 */
[----:B------:R-:W-:-:S07]  /*5e30*/  SEL R20, R8, R7, !P0 ;  /* 0x0000000708147207 */ /* 0x000fce0004000000 */
.L_x_101:
[----:B------:R-:W-:-:S08]  /*5e40*/  NOP ;  /* 0x0000000000007918 */ /* 0x000fd00000000000 */
[----:B------:R-:W2:-:S00]  /*5e50*/  USETMAXREG.DEALLOC.CTAPOOL 0x28 ;  /* 0x00000028000079c8 */ /* 0x000e8000080e0500 */
[----:B--2---:R-:W-:-:S13]  /*5e60*/  ISETP.NE.AND P0, PT, R0, 0x1, PT ;  /* 0x000000010000780c */ /* 0x004fda0003f05270 */
[----:B------:R-:W-:Y:S05]  /*5e70*/  @!P0 BRA `(.L_x_13) ;  /* 0x0000002000988947 */ /* 0x000fea0003800000 */
[----:B------:R-:W-:Y:S05]  /*5e80*/  @!P4 BRA `(.L_x_104) ;  /* 0x0000001000acc947 */ /* 0x000fea0003800000 */
[----:B------:R-:W-:-:S04]  /*5e90*/  PRMT R3, R3, 0x9910, RZ ;  /* 0x0000991003037816 */ /* 0x000fc800000000ff */
[----:B------:R-:W-:-:S04]  /*5ea0*/  ISETP.NE.AND P0, PT, R3, RZ, PT ;  /* 0x000000ff0300720c */ /* 0x000fc80003f05270 */
[----:B------:R-:W-:-:S13]  /*5eb0*/  ISETP.NE.OR P0, PT, R0, 0x2, !P0 ;  /* 0x000000020000780c */ /* 0x000fda0004705670 */
[----:B------:R-:W-:Y:S05]  /*5ec0*/  @P0 BRA `(.L_x_13) ;  /* 0x0000002000840947 */ /* 0x000fea0003800000 */
[----:B------:R-:W-:-:S13]  /*5ed0*/  LOP3.LUT P1, RZ, R10, 0xff, RZ, 0xc0, !PT ;  /* 0x000000ff0aff7812 */ /* 0x000fda000782c0ff */
[----:B------:R-:W-:Y:S05]  /*5ee0*/  @!P1 BRA `(.L_x_105) ;  /* 0x0000000000189947 */ /* 0x000fea0003800000 */
[----:B------:R-:W-:Y:S01]  /*5ef0*/  UMOV UR4, 0x400 ;  /* 0x0000040000047882 */ /* 0x000fe20000000000 */
[----:B------:R-:W-:Y:S01]  /*5f00*/  IMAD.MOV.U32 R0, RZ, RZ, RZ ;  /* 0x000000ffff007224 */ /* 0x000fe200078e00ff */
[----:B-1----:R-:W-:-:S04]  /*5f10*/  ULEA UR4, UR36, UR4, 0x18 ;  /* 0x0000000424047291 */ /* 0x002fc8000f8ec03f */
[----:B------:R-:W-:-:S05]  /*5f20*/  SHF.L.U32 R0, R0, 0x1f, RZ ;  /* 0x0000001f00007819 */ /* 0x000fca00000006ff */
[----:B------:R-:W1:Y:S02]  /*5f30*/  SYNCS.PHASECHK.TRANS64.TRYWAIT P0, [UR4+0x88], R0 ;  /* 0x00008800ff0075a7 */ /* 0x000e640008000144 */
[----:B-1----:R-:W-:Y:S05]  /*5f40*/  @!P0 BRA `(.L_x_106) ;  /* 0x0000002000ec8947 */ /* 0x002fea0003800000 */
.L_x_105:
[----:B------:R-:W-:Y:S01]  /*5f50*/  PRMT R9, RZ, 0x7610, R9 ;  /* 0x00007610ff097816 */ /* 0x000fe20000000009 */
[----:B------:R-:W-:Y:S06]  /*5f60*/  @P2 BRA `(.L_x_107) ;  /* 0x0000000000242947 */ /* 0x000fec0003800000 */
[----:B------:R-:W-:Y:S02]  /*5f70*/  ULDC.64 UR4, c[0x0][0x588] ;  /* 0x0001620000047ab9 */ /* 0x000fe40000000a00 */
[----:B------:R-:W-:-:S04]  /*5f80*/  ISETP.NE.U32.AND P0, PT, RZ, UR4, PT ;  /* 0x00000004ff007c0c */ /* 0x000fc8000bf05070 */
[----:B------:R-:W-:-:S13]  /*5f90*/  ISETP.NE.AND.EX P0, PT, RZ, UR5, PT, P0 ;  /* 0x00000005ff007c0c */ /* 0x000fda000bf05300 */
[----:B------:R-:W-:Y:S05]  /*5fa0*/  @!P0 BRA `(.L_x_108) ;  /* 0x00000000000c8947 */ /* 0x000fea0003800000 */
[----:B------:R2:W5:Y:S01]  /*5fb0*/  LDG.E R11, desc[UR42][R4.64] ;  /* 0x0000002a040b7981 */ /* 0x000562000c1e1900 */
[----:B------:R-:W-:Y:S01]  /*5fc0*/  IMAD.MOV.U32 R9, RZ, RZ, 0x1 ;  /* 0x00000001ff097424 */ /* 0x000fe200078e00ff */
[----:B------:R-:W-:Y:S06]  /*5fd0*/  BRA `(.L_x_107) ;  /* 0x0000000000087947 */ /* 0x000fec0003800000 */
.L_x_108:
[----:B------:R-:W3:Y:S01]  /*5fe0*/  LDC R11, c[0x0][0x580] ;  /* 0x00016000ff0b7b82 */ /* 0x000ee20000000800 */
[----:B------:R-:W-:-:S07]  /*5ff0*/  IMAD.MOV.U32 R9, RZ, RZ, 0x1 ;  /* 0x00000001ff097424 */ /* 0x000fce00078e00ff */
.L_x_107:
[----:B-1----:R-:W-:Y:S01]  /*6000*/  IMAD.MOV.U32 R0, RZ, RZ, 0x1 ;  /* 0x00000001ff007424 */ /* 0x002fe200078e00ff */
[----:B------:R-:W-:Y:S06]  /*6010*/  @!P1 BRA `(.L_x_109) ;  /* 0x0000000c00d89947 */ /* 0x000fec0003800000 */
[----:B------:R-:W1:Y:S01]  /*6020*/  LDC R3, c[0x0][0x8a8] ;  /* 0x00022a00ff037b82 */ /* 0x000e620000000800 */
[----:B------:R-:W-:Y:S01]  /*6030*/  IMAD.MOV.U32 R0, RZ, RZ, -0x1 ;  /* 0xffffffffff007424 */ /* 0x000fe200078e00ff */
[----:B------:R-:W-:Y:S01]  /*6040*/  ULDC UR4, c[0x0][0x900] ;  /* 0x0002400000047ab9 */ /* 0x000fe20000000800 */
[----:B------:R-:W-:Y:S01]  /*6050*/  LOP3.LUT R10, R19, 0x2, RZ, 0xfc, !PT ;  /* 0x00000002130a7812 */ /* 0x000fe200078efcff */
[----:B------:R-:W-:Y:S01]  /*6060*/  ULDC.64 UR6, c[0x0][0x198] ;  /* 0x0000660000067ab9 */ /* 0x000fe20000000a00 */
[----:B------:R-:W-:Y:S02]  /*6070*/  USHF.L.U32 UR13, UR37, UR4, URZ ;  /* 0x00000004250d7299 */ /* 0x000fe4000800063f */
[----:B------:R-:W-:Y:S01]  /*6080*/  SHF.L.U32 R8, R0, UR4, RZ ;  /* 0x0000000400087c19 */ /* 0x000fe200080006ff */
[----:B------:R-:W-:Y:S01]  /*6090*/  IMAD.MOV.U32 R0, RZ, RZ, 0x1 ;  /* 0x00000001ff007424 */ /* 0x000fe200078e00ff */
[----:B------:R-:W-:Y:S01]  /*60a0*/  ULDC.64 UR14, c[0x0][0x588] ;  /* 0x00016200000e7ab9 */ /* 0x000fe20000000a00 */
[----:B------:R-:W-:Y:S01]  /*60b0*/  ULDC.64 UR22, c[0x0][0x8f8] ;  /* 0x00023e0000167ab9 */ /* 0x000fe20000000a00 */
[----:B------:R-:W-:Y:S01]  /*60c0*/  LOP3.LUT R8, RZ, R8, RZ, 0x33, !PT ;  /* 0x00000008ff087212 */ /* 0x000fe200078e33ff */
[----:B------:R-:W-:Y:S01]  /*60d0*/  ULDC.64 UR24, c[0x0][0x590] ;  /* 0x0001640000187ab9 */ /* 0x000fe20000000a00 */
[----:B-1----:R-:W-:-:S07]  /*60e0*/  VIADD R3, R3, 0xffffffff ;  /* 0xffffffff03037836 */ /* 0x002fce0000000000 */
.L_x_141:
[----:B------:R-:W-:Y:S02]  /*60f0*/  ISETP.NE.U32.AND P0, PT, RZ, UR24, PT ;  /* 0x00000018ff007c0c */ /* 0x000fe4000bf05070 */
[----:B------:R-:W-:Y:S02]  /*6100*/  R2UR UR19, R20 ;  /* 0x00000000141372ca */ /* 0x000fe400000e0000 */
[----:B------:R-:W-:Y:S02]  /*6110*/  R2UR UR18, R13 ;  /* 0x000000000d1272ca */ /* 0x000fe400000e0000 */
[----:B------:R-:W-:-:S09]  /*6120*/  ISETP.NE.AND.EX P0, PT, RZ, UR25, PT, P0 ;  /* 0x00000019ff007c0c */ /* 0x000fd2000bf05300 */
[----:B------:R-:W-:Y:S02]  /*6130*/  USHF.L.U32 UR19, UR19, 0x8, URZ ;  /* 0x0000000813137899 */ /* 0x000fe4000800063f */
[----:B------:R-:W-:Y:S02]  /*6140*/  USHF.L.U32 UR18, UR18, 0x6, URZ ;  /* 0x0000000612127899 */ /* 0x000fe4000800063f */
[----:B---34-:R-:W-:Y:S10]  /*6150*/  @!P0 BRA `(.L_x_110) ;  /* 0x00000000002c8947 */ /* 0x018ff40003800000 */
[----:B------:R-:W-:-:S04]  /*6160*/  ISETP.NE.U32.AND P1, PT, RZ, UR14, PT ;  /* 0x0000000eff007c0c */ /* 0x000fc8000bf25070 */
[----:B------:R-:W-:-:S13]  /*6170*/  ISETP.NE.AND.EX P1, PT, RZ, UR15, PT, P1 ;  /* 0x0000000fff007c0c */ /* 0x000fda000bf25310 */
[----:B------:R-:W-:Y:S05]  /*6180*/  @!P1 BRA `(.L_x_111) ;  /* 0x0000000000189947 */ /* 0x000fea0003800000 */
[----:B--2---:R-:W1:Y:S01]  /*6190*/  LDC.64 R4, c[0x0][0x588] ;  /* 0x00016200ff047b82 */ /* 0x004e620000000a00 */
[----:B------:R-:W-:-:S04]  /*61a0*/  IMAD R7, R12, UR24, RZ ;  /* 0x000000180c077c24 */ /* 0x000fc8000f8e02ff */
[----:B-1----:R-:W-:-:S05]  /*61b0*/  IMAD.WIDE R4, R7, 0x4, R4 ;  /* 0x0000000407047825 */ /* 0x002fca00078e0204 */
[----:B---3-5:R1:W5:Y:S01]  /*61c0*/  LDG.E R11, desc[UR42][R4.64] ;  /* 0x0000002a040b7981 */ /* 0x028362000c1e1900 */
[----:B------:R-:W-:Y:S01]  /*61d0*/  IMAD.MOV.U32 R9, RZ, RZ, 0x1 ;  /* 0x00000001ff097424 */ /* 0x000fe200078e00ff */
[----:B------:R-:W-:Y:S06]  /*61e0*/  BRA `(.L_x_110) ;  /* 0x0000000000087947 */ /* 0x000fec0003800000 */
.L_x_111:
[----:B---3-5:R-:W4:Y:S01]  /*61f0*/  LDC R11, c[0x0][0x580] ;  /* 0x00016000ff0b7b82 */ /* 0x028f220000000800 */
[----:B------:R-:W-:-:S07]  /*6200*/  IMAD.MOV.U32 R9, RZ, RZ, 0x1 ;  /* 0x00000001ff097424 */ /* 0x000fce00078e00ff */
.L_x_110:
[----:B------:R-:W-:Y:S05]  /*6210*/  @!P0 BRA `(.L_x_112) ;  /* 0x00000000001c8947 */ /* 0x000fea0003800000 */
[----:B------:R-:W-:-:S13]  /*6220*/  LOP3.LUT P2, RZ, R9, 0xff, RZ, 0xc0, !PT ;  /* 0x000000ff09ff7812 */ /* 0x000fda000784c0ff */
[----:B-12---:R-:W1:Y:S02]  /*6230*/  @!P2 LDC.64 R4, c[0x0][0x588] ;  /* 0x00016200ff04ab82 */ /* 0x006e640000000a00 */
[----:B-1----:R-:W-:-:S04]  /*6240*/  @!P2 ISETP.NE.U32.AND P0, PT, R4, RZ, PT ;  /* 0x000000ff0400a20c */ /* 0x002fc80003f05070 */
[----:B------:R-:W-:Y:S02]  /*6250*/  @!P2 ISETP.NE.AND.EX P1, PT, R5, RZ, PT, P0 ;  /* 0x000000ff0500a20c */ /* 0x000fe40003f25300 */
[----:B---345:R-:W-:Y:S02]  /*6260*/  @P2 FSETP.EQ.AND P0, PT, R11, RZ, PT ;  /* 0x000000ff0b00220b */ /* 0x038fe40003f02000 */
[----:B------:R-:W-:Y:S01]  /*6270*/  @!P2 PLOP3.LUT P0, PT, P1, PT, PT, 0x8, 0x0 ;  /* 0x000000000000a81c */ /* 0x000fe20000f0e170 */
[----:B------:R-:W-:-:S12]  /*6280*/  BRA `(.L_x_113) ;  /* 0x0000000000047947 */ /* 0x000fd80003800000 */
.L_x_112:
[----:B---345:R-:W-:-:S13]  /*6290*/  FSETP.EQ.AND P0, PT, R11, RZ, PT ;  /* 0x000000ff0b00720b */ /* 0x038fda0003f02000 */
.L_x_113:
[----:B------:R-:W-:Y:S02]  /*62a0*/  ISETP.NE.AND P2, PT, R10, 0x3, PT ;  /* 0x000000030a00780c */ /* 0x000fe40003f45270 */
[----:B------:R-:W-:-:S04]  /*62b0*/  ELECT P1, URZ, PT ;  /* 0x00000000003f782f */ /* 0x000fc80003820000 */
[----:B------:R-:W-:-:S07]  /*62c0*/  PLOP3.LUT P0, PT, P1, P0, PT, 0x20, 0x0 ;  /* 0x000000000000781c */ /* 0x000fce0000f00470 */
[----:B------:R-:W-:Y:S06]  /*62d0*/  @!P2 BRA `(.L_x_114) ;  /* 0x000000000004a947 */ /* 0x000fec0003800000 */
[----:B------:R-:W-:Y:S01]  /*62e0*/  BPT.TRAP 0x1 ;  /* 0x000000040000795c */ /* 0x000fe20000300000 */
.L_x_114:
[----:B------:R-:W3:Y:S01]  /*62f0*/  S2UR UR36, SR_CgaCtaId ;  /* 0x00000000002479c3 */ /* 0x000ee20000008800 */
[----:B------:R-:W-:Y:S01]  /*6300*/  UMOV UR4, 0x400 ;  /* 0x0000040000047882 */ /* 0x000fe20000000000 */
[----:B-12---:R-:W-:Y:S01]  /*6310*/  SHF.L.U32 R4, R0, 0x1f, RZ ;  /* 0x0000001f00047819 */ /* 0x006fe200000006ff */
[----:B---3--:R-:W-:-:S09]  /*6320*/  ULEA UR4, UR36, UR4, 0x18 ;  /* 0x0000000424047291 */ /* 0x008fd2000f8ec03f */
[----:B------:R-:W1:Y:S02]  /*6330*/  SYNCS.PHASECHK.TRANS64.TRYWAIT P1, [UR4+0x60], R4 ;  /* 0x00006004ff0075a7 */ /* 0x000e640008020144 */
[----:B-1----:R-:W-:Y:S05]  /*6340*/  @!P1 BRA `(.L_x_115) ;  /* 0x0000002000049947 */ /* 0x002fea0003800000 */
.L_x_172:
[----:B------:R-:W-:Y:S04]  /*6350*/  BSSY B0, `(.L_x_116) ;  /* 0x000000e000007945 */ /* 0x000fe80003800000 */
[----:B------:R-:W-:Y:S05]  /*6360*/  @!P0 BRA `(.L_x_117) ;  /* 0x0000000000308947 */ /* 0x000fea0003800000 */
[----:B------:R-:W-:Y:S01]  /*6370*/  R2UR UR20, R12 ;  /* 0x000000000c1472ca */ /* 0x000fe200000e0000 */
[----:B------:R-:W-:Y:S02]  /*6380*/  UIADD3 UR8, UP0, UR6, 0x3f0, URZ ;  /* 0x000003f006087890 */ /* 0x000fe4000ff1e03f */
[----:B------:R-:W-:Y:S02]  /*6390*/  UIADD3 UR16, UR4, 0x200, URZ ;  /* 0x0000020004107890 */ /* 0x000fe4000fffe03f */
[----:B------:R-:W-:Y:S02]  /*63a0*/  UIADD3 UR17, UR4, 0x40, URZ ;  /* 0x0000004004117890 */ /* 0x000fe4000fffe03f */
[----:B------:R-:W-:Y:S01]  /*63b0*/  UIADD3.X UR9, URZ, UR7, URZ, UP0, !UPT ;  /* 0x000000073f097290 */ /* 0x000fe200087fe43f */
[----:B------:R-:W-:Y:S01]  /*63c0*/  UMOV UR10, 0x0 ;  /* 0x00000000000a7882 */ /* 0x000fe20000000000 */
[----:B------:R-:W-:-:S07]  /*63d0*/  UMOV UR11, 0x10000000 ;  /* 0x10000000000b7882 */ /* 0x000fce0000000000 */
[----:B------:R2:W-:Y:S02]  /*63e0*/  UTMALDG.3D [UR16], [UR8], desc[UR10] ;  /* 0x00000a10080075b4 */ /* 0x0005e40008011000 */
[----:B--2---:R-:W-:Y:S05]  /*63f0*/  @!P2 BRA `(.L_x_118) ;  /* 0x000000000004a947 */ /* 0x004fea0003800000 */
[----:B------:R-:W-:Y:S01]  /*6400*/  BPT.TRAP 0x1 ;  /* 0x000000040000795c */ /* 0x000fe20000300000 */
.L_x_118:
[----:B-1----:R-:W1:Y:S02]  /*6410*/  LDC R5, c[0x0][0x800] ;  /* 0x00020000ff057b82 */ /* 0x002e640000000800 */
[----:B-1----:R2:W-:Y:S02]  /*6420*/  SYNCS.ARRIVE.TRANS64.RED.A0TR RZ, [UR4+0x40], R5 ;  /* 0x00004005ffff79a7 */ /* 0x0025e40008300404 */
.L_x_117:
[----:B------:R-:W-:Y:S05]  /*6430*/  BSYNC B0 ;  /* 0x0000000000007941 */ /* 0x000fea0003800000 */
.L_x_116:
[----:B------:R-:W-:Y:S05]  /*6440*/  @!P2 BRA `(.L_x_119) ;  /* 0x000000000004a947 */ /* 0x000fea0003800000 */
[----:B------:R-:W-:Y:S01]  /*6450*/  BPT.TRAP 0x1 ;  /* 0x000000040000795c */ /* 0x000fe20000300000 */
.L_x_119:
[----:B------:R-:W-:-:S04]  /*6460*/  UIADD3 UR5, UR4, 0x40, URZ ;  /* 0x0000004004057890 */ /* 0x000fc8000fffe03f */
[----:B------:R-:W-:-:S09]  /*6470*/  UPRMT UR5, UR36, 0x654, UR5 ;  /* 0x0000065424057896 */ /* 0x000fd20008000005 */
[----:B------:R-:W-:Y:S01]  /*6480*/  SYNCS.ARRIVE.TRANS64.RED.A1T0 RZ, [UR5], RZ ;  /* 0x000000ffffff79a7 */ /* 0x000fe20008100405 */
[----:B------:R-:W-:Y:S05]  /*6490*/  @!P2 BRA `(.L_x_120) ;  /* 0x000000000004a947 */ /* 0x000fea0003800000 */
[----:B------:R-:W-:Y:S01]  /*64a0*/  BPT.TRAP 0x1 ;  /* 0x000000040000795c */ /* 0x000fe20000300000 */
.L_x_120:
[----:B------:R-:W3:Y:S02]  /*64b0*/  SYNCS.PHASECHK.TRANS64.TRYWAIT P1, [UR4+0x68], R4 ;  /* 0x00006804ff0075a7 */ /* 0x000ee40008020144 */
[----:B---3--:R-:W-:Y:S05]  /*64c0*/  @!P1 BRA `(.L_x_121) ;  /* 0x0000001c00bc9947 */ /* 0x008fea0003800000 */
.L_x_173:
[----:B------:R-:W-:Y:S04]  /*64d0*/  BSSY B0, `(.L_x_122) ;  /* 0x0000010000007945 */ /* 0x000fe80003800000 */
[----:B------:R-:W-:Y:S05]  /*64e0*/  @!P0 BRA `(.L_x_123) ;  /* 0x0000000000388947 */ /* 0x000fea0003800000 */
[----:B------:R-:W-:Y:S01]  /*64f0*/  UIADD3 UR16, UP0, UR6, 0x3f0, URZ ;  /* 0x000003f006107890 */ /* 0x000fe2000ff1e03f */
[----:B------:R-:W-:Y:S01]  /*6500*/  R2UR UR12, R12 ;  /* 0x000000000c0c72ca */ /* 0x000fe200000e0000 */
[----:B------:R-:W-:Y:S02]  /*6510*/  UIADD3 UR11, UR19, 0x80, URZ ;  /* 0x00000080130b7890 */ /* 0x000fe4000fffe03f */
[----:B------:R-:W-:Y:S02]  /*6520*/  UIADD3 UR8, UR4, 0x2200, URZ ;  /* 0x0000220004087890 */ /* 0x000fe4000fffe03f */
[----:B------:R-:W-:Y:S02]  /*6530*/  UIADD3 UR9, UR4, 0x48, URZ ;  /* 0x0000004804097890 */ /* 0x000fe4000fffe03f */
[----:B------:R-:W-:Y:S01]  /*6540*/  UIADD3.X UR17, URZ, UR7, URZ, UP0, !UPT ;  /* 0x000000073f117290 */ /* 0x000fe200087fe43f */
[----:B------:R-:W-:Y:S01]  /*6550*/  UMOV UR20, 0x0 ;  /* 0x0000000000147882 */ /* 0x000fe20000000000 */
[----:B------:R-:W-:Y:S01]  /*6560*/  UMOV UR21, 0x10000000 ;  /* 0x1000000000157882 */ /* 0x000fe20000000000 */
[----:B------:R-:W-:-:S06]  /*6570*/  UMOV UR10, UR18 ;  /* 0x00000012000a7c82 */ /* 0x000fcc0008000000 */
[----:B------:R3:W-:Y:S02]  /*6580*/  UTMALDG.3D [UR8], [UR16], desc[UR20] ;  /* 0x00001408100075b4 */ /* 0x0007e40008011000 */
[----:B---3--:R-:W-:Y:S05]  /*6590*/  @!P2 BRA `(.L_x_124) ;  /* 0x000000000004a947 */ /* 0x008fea0003800000 */
[----:B------:R-:W-:Y:S01]  /*65a0*/  BPT.TRAP 0x1 ;  /* 0x000000040000795c */ /* 0x000fe20000300000 */
.L_x_124:
[----:B-12---:R-:W1:Y:S02]  /*65b0*/  LDC R5, c[0x0][0x800] ;  /* 0x00020000ff057b82 */ /* 0x006e640000000800 */
[----:B-1----:R3:W-:Y:S02]  /*65c0*/  SYNCS.ARRIVE.TRANS64.RED.A0TR RZ, [UR4+0x48], R5 ;  /* 0x00004805ffff79a7 */ /* 0x0027e40008300404 */
.L_x_123:
[----:B------:R-:W-:Y:S05]  /*65d0*/  BSYNC B0 ;  /* 0x0000000000007941 */ /* 0x000fea0003800000 */
.L_x_122:
[----:B------:R-:W-:Y:S05]  /*65e0*/  @!P2 BRA `(.L_x_125) ;  /* 0x000000000004a947 */ /* 0x000fea0003800000 */
[----:B------:R-:W-:Y:S01]  /*65f0*/  BPT.TRAP 0x1 ;  /* 0x000000040000795c */ /* 0x000fe20000300000 */
.L_x_125:
[----:B------:R-:W-:Y:S02]  /*6600*/  UIADD3 UR5, UR4, 0x48, URZ ;  /* 0x0000004804057890 */ /* 0x000fe4000fffe03f */
[----:B------:R-:W-:Y:S02]  /*6610*/  UIADD3 UR10, UR18, 0x20, URZ ;  /* 0x00000020120a7890 */ /* 0x000fe4000fffe03f */
[----:B------:R-:W-:-:S09]  /*6620*/  UPRMT UR5, UR36, 0x654, UR5 ;  /* 0x0000065424057896 */ /* 0x000fd20008000005 */
[----:B------:R-:W-:Y:S01]  /*6630*/  SYNCS.ARRIVE.TRANS64.RED.A1T0 RZ, [UR5], RZ ;  /* 0x000000ffffff79a7 */ /* 0x000fe20008100405 */
[----:B------:R-:W-:Y:S05]  /*6640*/  @!P2 BRA `(.L_x_126) ;  /* 0x000000000004a947 */ /* 0x000fea0003800000 */
[----:B------:R-:W-:Y:S01]  /*6650*/  BPT.TRAP 0x1 ;  /* 0x000000040000795c */ /* 0x000fe20000300000 */
.L_x_126:
[----:B------:R-:W4:Y:S02]  /*6660*/  SYNCS.PHASECHK.TRANS64.TRYWAIT P1, [UR4+0x70], R4 ;  /* 0x00007004ff0075a7 */ /* 0x000f240008020144 */
[----:B----4-:R-:W-:Y:S05]  /*6670*/  @!P1 BRA `(.L_x_127) ;  /* 0x0000001c00689947 */ /* 0x010fea0003800000 */
.L_x_174:
        /* <DEDUP_REMOVED lines=8> */
[----:B------:R-:W-:Y:S01]  /*6700*/  UMOV UR21, 0x10000000 ;  /* 0x1000000000157882 */ /* 0x000fe20000000000 */
[----:B------:R-:W-:-:S06]  /*6710*/  UMOV UR11, UR19 ;  /* 0x00000013000b7c82 */ /* 0x000fcc0008000000 */
[----:B------:R4:W-:Y:S02]  /*6720*/  UTMALDG.3D [UR8], [UR16], desc[UR20] ;  /* 0x00001408100075b4 */ /* 0x0009e40008011000 */
[----:B----4-:R-:W-:Y:S05]  /*6730*/  @!P2 BRA `(.L_x_130) ;  /* 0x000000000004a947 */ /* 0x010fea0003800000 */
[----:B------:R-:W-:Y:S01]  /*6740*/  BPT.TRAP 0x1 ;  /* 0x000000040000795c */ /* 0x000fe20000300000 */
.L_x_130:
[----:B-123--:R-:W1:Y:S02]  /*6750*/  LDC R5, c[0x0][0x800] ;  /* 0x00020000ff057b82 */ /* 0x00ee640000000800 */
[----:B-1----:R4:W-:Y:S02]  /*6760*/  SYNCS.ARRIVE.TRANS64.RED.A0TR RZ, [UR4+0x50], R5 ;  /* 0x00005005ffff79a7 */ /* 0x0029e40008300404 */
.L_x_129:
[----:B------:R-:W-:Y:S05]  /*6770*/  BSYNC B0 ;  /* 0x0000000000007941 */ /* 0x000fea0003800000 */
.L_x_128:
[----:B------:R-:W-:Y:S05]  /*6780*/  @!P2 BRA `(.L_x_131) ;  /* 0x000000000004a947 */ /* 0x000fea0003800000 */
[----:B------:R-:W-:Y:S01]  /*6790*/  BPT.TRAP 0x1 ;  /* 0x000000040000795c */ /* 0x000fe20000300000 */
.L_x_131:
[----:B------:R-:W-:-:S04]  /*67a0*/  UIADD3 UR5, UR4, 0x50, URZ ;  /* 0x0000005004057890 */ /* 0x000fc8000fffe03f */
[----:B------:R-:W-:-:S09]  /*67b0*/  UPRMT UR5, UR36, 0x654, UR5 ;  /* 0x0000065424057896 */ /* 0x000fd20008000005 */
[----:B------:R-:W-:Y:S01]  /*67c0*/  SYNCS.ARRIVE.TRANS64.RED.A1T0 RZ, [UR5], RZ ;  /* 0x000000ffffff79a7 */ /* 0x000fe20008100405 */
[----:B------:R-:W-:Y:S05]  /*67d0*/  @!P2 BRA `(.L_x_132) ;  /* 0x000000000004a947 */ /* 0x000fea0003800000 */
[----:B------:R-:W-:Y:S01]  /*67e0*/  BPT.TRAP 0x1 ;  /* 0x000000040000795c */ /* 0x000fe20000300000 */
.L_x_132:
[----:B------:R-:W5:Y:S02]  /*67f0*/  SYNCS.PHASECHK.TRANS64.TRYWAIT P1, [UR4+0x78], R4 ;  /* 0x00007804ff0075a7 */ /* 0x000f640008020144 */
[----:B-----5:R-:W-:Y:S05]  /*6800*/  @!P1 BRA `(.L_x_133) ;  /* 0x0000001c001c9947 */ /* 0x020fea0003800000 */
.L_x_175:
[----:B------:R-:W-:Y:S04]  /*6810*/  BSSY B0, `(.L_x_134) ;  /* 0x000000f000007945 */ /* 0x000fe80003800000 */
[----:B------:R-:W-:Y:S05]  /*6820*/  @!P0 BRA `(.L_x_135) ;  /* 0x0000000000348947 */ /* 0x000fea0003800000 */
[----:B------:R-:W-:Y:S01]  /*6830*/  R2UR UR12, R12 ;  /* 0x000000000c0c72ca */ /* 0x000fe200000e0000 */
[----:B------:R-:W-:Y:S02]  /*6840*/  UIADD3 UR16, UP0, UR6, 0x3f0, URZ ;  /* 0x000003f006107890 */ /* 0x000fe4000ff1e03f */
[----:B------:R-:W-:Y:S02]  /*6850*/  UIADD3 UR11, UR19, 0x80, URZ ;  /* 0x00000080130b7890 */ /* 0x000fe4000fffe03f */
[----:B------:R-:W-:Y:S02]  /*6860*/  UIADD3 UR8, UR4, 0x6200, URZ ;  /* 0x0000620004087890 */ /* 0x000fe4000fffe03f */
[----:B------:R-:W-:Y:S02]  /*6870*/  UIADD3 UR9, UR4, 0x58, URZ ;  /* 0x0000005804097890 */ /* 0x000fe4000fffe03f */
[----:B------:R-:W-:Y:S01]  /*6880*/  UIADD3.X UR17, URZ, UR7, URZ, UP0, !UPT ;  /* 0x000000073f117290 */ /* 0x000fe200087fe43f */
[----:B------:R-:W-:Y:S01]  /*6890*/  UMOV UR20, 0x0 ;  /* 0x0000000000147882 */ /* 0x000fe20000000000 */
[----:B------:R-:W-:-:S07]  /*68a0*/  UMOV UR21, 0x10000000 ;  /* 0x1000000000157882 */ /* 0x000fce0000000000 */
[----:B------:R1:W-:Y:S02]  /*68b0*/  UTMALDG.3D [UR8], [UR16], desc[UR20] ;  /* 0x00001408100075b4 */ /* 0x0003e40008011000 */
[----:B-1----:R-:W-:Y:S05]  /*68c0*/  @!P2 BRA `(.L_x_136) ;  /* 0x000000000004a947 */ /* 0x002fea0003800000 */
[----:B------:R-:W-:Y:S01]  /*68d0*/  BPT.TRAP 0x1 ;  /* 0x000000040000795c */ /* 0x000fe20000300000 */
.L_x_136:
[----:B------:R-:W1:Y:S02]  /*68e0*/  LDC R4, c[0x0][0x800] ;  /* 0x00020000ff047b82 */ /* 0x000e640000000800 */
[----:B-1----:R1:W-:Y:S02]  /*68f0*/  SYNCS.ARRIVE.TRANS64.RED.A0TR RZ, [UR4+0x58], R4 ;  /* 0x00005804ffff79a7 */ /* 0x0023e40008300404 */
.L_x_135:
[----:B------:R-:W-:Y:S05]  /*6900*/  BSYNC B0 ;  /* 0x0000000000007941 */ /* 0x000fea0003800000 */
.L_x_134:
[----:B------:R-:W-:Y:S05]  /*6910*/  @!P2 BRA `(.L_x_137) ;  /* 0x000000000004a947 */ /* 0x000fea0003800000 */
[----:B------:R-:W-:Y:S01]  /*6920*/  BPT.TRAP 0x1 ;  /* 0x000000040000795c */ /* 0x000fe20000300000 */
.L_x_137:
[----:B------:R-:W-:Y:S01]  /*6930*/  IADD3 R16, P0, R16, UR40, RZ ;  /* 0x0000002810107c10 */ /* 0x000fe2000ff1e0ff */
[----:B------:R-:W-:Y:S01]  /*6940*/  UIADD3 UR4, UR4, 0x58, URZ ;  /* 0x0000005804047890 */ /* 0x000fe2000fffe03f */
[----:B------:R-:W-:Y:S01]  /*6950*/  LOP3.LUT R0, R0, 0x1, RZ, 0x3c, !PT ;  /* 0x0000000100007812 */ /* 0x000fe200078e3cff */
[----:B------:R-:W-:Y:S01]  /*6960*/  IMAD.MOV.U32 R20, RZ, RZ, -0x1 ;  /* 0xffffffffff147424 */ /* 0x000fe200078e00ff */
[----:B------:R-:W-:Y:S01]  /*6970*/  IADD3.X R17, R17, UR38, RZ, P0, !PT ;  /* 0x0000002611117c10 */ /* 0x000fe200087fe4ff */
[----:B------:R-:W-:Y:S01]  /*6980*/  UPRMT UR4, UR36, 0x654, UR4 ;  /* 0x0000065424047896 */ /* 0x000fe20008000004 */
[----:B------:R-:W-:Y:S01]  /*6990*/  ISETP.GE.U32.AND P0, PT, R16, UR22, PT ;  /* 0x0000001610007c0c */ /* 0x000fe2000bf06070 */
[----:B------:R-:W-:Y:S01]  /*69a0*/  IMAD.MOV.U32 R13, RZ, RZ, -0x1 ;  /* 0xffffffffff0d7424 */ /* 0x000fe200078e00ff */
[----:B-1----:R-:W-:Y:S01]  /*69b0*/  PRMT R4, RZ, 0x7610, R4 ;  /* 0x00007610ff047816 */ /* 0x002fe20000000004 */
[----:B------:R-:W-:Y:S01]  /*69c0*/  IMAD.MOV.U32 R12, RZ, RZ, -0x1 ;  /* 0xffffffffff0c7424 */ /* 0x000fe200078e00ff */
[----:B------:R-:W-:-:S04]  /*69d0*/  ISETP.GE.U32.AND.EX P0, PT, R17, UR23, PT, P0 ;  /* 0x0000001711007c0c */ /* 0x000fc8000bf06100 */
[----:B------:R-:W-:Y:S09]  /*69e0*/  SYNCS.ARRIVE.TRANS64.RED.A1T0 RZ, [UR4], RZ ;  /* 0x000000ffffff79a7 */ /* 0x000ff20008100404 */
[----:B------:R-:W-:Y:S05]  /*69f0*/  @P0 BRA `(.L_x_138) ;  /* 0x0000000400580947 */ /* 0x000fea0003800000 */
[----:B------:R-:W1:Y:S01]  /*6a00*/  S2R R15, SR_CTAID.X ;  /* 0x00000000000f7919 */ /* 0x000e620000002500 */
[----:B------:R-:W5:Y:S01]  /*6a10*/  LDC.64 R12, c[0x0][0x8d0] ;  /* 0x00023400ff0c7b82 */ /* 0x000f620000000a00 */
[----:B------:R-:W-:Y:S01]  /*6a20*/  ULDC UR4, c[0x0][0x150] ;  /* 0x0000540000047ab9 */ /* 0x000fe20000000800 */
[----:B------:R-:W-:Y:S01]  /*6a30*/  IMAD.MOV.U32 R7, RZ, RZ, R16 ;  /* 0x000000ffff077224 */ /* 0x000fe200078e0010 */
[----:B------:R-:W2:Y:S01]  /*6a40*/  S2R R18, SR_CTAID.Y ;  /* 0x0000000000127919 */ /* 0x000ea20000002600 */
[----:B------:R-:W-:-:S04]  /*6a50*/  IMAD.MOV.U32 R21, RZ, RZ, R17 ;  /* 0x000000ffff157224 */ /* 0x000fc800078e0011 */
[----:B------:R-:W2:Y:S08]  /*6a60*/  LDC R22, c[0x0][0x144] ;  /* 0x00005100ff167b82 */ /* 0x000eb00000000800 */
[----:B------:R-:W3:Y:S01]  /*6a70*/  LDC R20, c[0x0][0x8d8] ;  /* 0x00023600ff147b82 */ /* 0x000ee20000000800 */
[----:B-----5:R-:W-:-:S04]  /*6a80*/  ISETP.NE.U32.AND P0, PT, R12, RZ, PT ;  /* 0x000000ff0c00720c */ /* 0x020fc80003f05070 */
[----:B------:R-:W-:Y:S02]  /*6a90*/  ISETP.NE.AND.EX P0, PT, R13, RZ, PT, P0 ;  /* 0x000000ff0d00720c */ /* 0x000fe40003f05300 */
[----:B-1----:R-:W-:Y:S02]  /*6aa0*/  I2FP.F32.U32 R4, R15 ;  /* 0x0000000f00047245 */ /* 0x002fe40000201000 */
[----:B--2---:R-:W-:-:S03]  /*6ab0*/  I2FP.F32.U32 R23, R18 ;  /* 0x0000001200177245 */ /* 0x004fc60000201000 */
[----:B------:R-:W-:-:S04]  /*6ac0*/  FMUL R4, R4, UR4 ;  /* 0x0000000404047c20 */ /* 0x000fc80008400000 */
[----:B------:R1:W2:Y:S02]  /*6ad0*/  F2I.U32.TRUNC.NTZ R14, R4 ;  /* 0x00000004000e7305 */ /* 0x0002a4000020f000 */
[----:B---3--:R-:W-:Y:S05]  /*6ae0*/  @!P0 BRA `(.L_x_139) ;  /* 0x0000000000308947 */ /* 0x008fea0003800000 */
[----:B----4-:R-:W3:Y:S02]  /*6af0*/  LDC R5, c[0x0][0x8dc] ;  /* 0x00023700ff057b82 */ /* 0x010ee40000000800 */
[----:B---3--:R-:W-:-:S04]  /*6b00*/  IADD3 R5, P0, R16, R5, RZ ;  /* 0x0000000510057210 */ /* 0x008fc80007f1e0ff */
[----:B------:R-:W-:-:S05]  /*6b10*/  IADD3.X R21, RZ, R17, RZ, P0, !PT ;  /* 0x00000011ff157210 */ /* 0x000fca00007fe4ff */
[----:B------:R-:W-:-:S04]  /*6b20*/  IMAD.WIDE.U32 R6, R21, R12, RZ ;  /* 0x0000000c15067225 */ /* 0x000fc800078e00ff */
[----:B------:R-:W-:-:S04]  /*6b30*/  IMAD.WIDE.U32 R6, P0, R5, R13, R6 ;  /* 0x0000000d05067225 */ /* 0x000fc80007800006 */
[----:B-1----:R-:W-:-:S04]  /*6b40*/  IMAD.WIDE.U32 R4, R5, R12, RZ ;  /* 0x0000000c05047225 */ /* 0x002fc800078e00ff */
[----:B------:R-:W-:Y:S01]  /*6b50*/  IMAD.MOV.U32 R4, RZ, RZ, R7 ;  /* 0x000000ffff047224 */ /* 0x000fe200078e0007 */
[----:B------:R-:W-:Y:S01]  /*6b60*/  IADD3 RZ, P1, R5, R6, RZ ;  /* 0x0000000605ff7210 */ /* 0x000fe20007f3e0ff */
[----:B------:R-:W-:-:S04]  /*6b70*/  IMAD.X R5, RZ, RZ, RZ, P0 ;  /* 0x000000ffff057224 */ /* 0x000fc800000e06ff */
[----:B------:R-:W-:-:S04]  /*6b80*/  IMAD.WIDE.U32.X R4, R21, R13, R4, P1 ;  /* 0x0000000d15047225 */ /* 0x000fc800008e0404 */
[----:B------:R-:W-:Y:S02]  /*6b90*/  IMAD.MOV.U32 R7, RZ, RZ, R4 ;  /* 0x000000ffff077224 */ /* 0x000fe400078e0004 */
[----:B------:R-:W-:-:S07]  /*6ba0*/  IMAD.MOV.U32 R21, RZ, RZ, R5 ;  /* 0x000000ffff157224 */ /* 0x000fce00078e0005 */
.L_x_139:
[----:B------:R-:W-:Y:S01]  /*6bb0*/  ULDC UR4, c[0x0][0x154] ;  /* 0x0000550000047ab9 */ /* 0x000fe20000000800 */
[----:B------:R-:W3:Y:S01]  /*6bc0*/  LDC R13, c[0x0][0x148] ;  /* 0x00005200ff0d7b82 */ /* 0x000ee20000000800 */
[----:B------:R-:W-:Y:S01]  /*6bd0*/  FMUL R23, R23, UR4 ;  /* 0x0000000417177c20 */ /* 0x000fe20008400000 */
[----:B------:R-:W-:Y:S01]  /*6be0*/  ISETP.NE.AND P2, PT, R2, 0x1, PT ;  /* 0x000000010200780c */ /* 0x000fe20003f45270 */
[----:B--2---:R-:W-:Y:S01]  /*6bf0*/  IMAD.MOV R6, RZ, RZ, -R14 ;  /* 0x000000ffff067224 */ /* 0x004fe200078e0a0e */
[-CC-:B------:R-:W-:Y:S02]  /*6c00*/  SHF.R.U64 R14, R7, R20.reuse, R21.reuse ;  /* 0x00000014070e7219 */ /* 0x180fe40000001215 */
[----:B------:R-:W-:Y:S01]  /*6c10*/  SHF.R.U32.HI R20, RZ, R20, R21 ;  /* 0x00000014ff147219 */ /* 0x000fe20000011615 */
[----:B------:R-:W2:Y:S01]  /*6c20*/  F2I.U32.TRUNC.NTZ R23, R23 ;  /* 0x0000001700177305 */ /* 0x000ea2000020f000 */
[----:B-1--4-:R-:W1:Y:S01]  /*6c30*/  LDC.64 R4, c[0x0][0x8c8] ;  /* 0x00023200ff047b82 */ /* 0x012e620000000a00 */
[----:B------:R-:W-:Y:S01]  /*6c40*/  IADD3 R21, P0, RZ, -R14, RZ ;  /* 0x8000000eff157210 */ /* 0x000fe20007f1e0ff */
[----:B------:R-:W-:-:S04]  /*6c50*/  IMAD R15, R22, R6, R15 ;  /* 0x00000006160f7224 */ /* 0x000fc800078e020f */
[----:B------:R-:W-:Y:S02]  /*6c60*/  IMAD.X R7, RZ, RZ, ~R20, P0 ;  /* 0x000000ffff077224 */ /* 0x000fe400000e0e14 */
[----:B------:R-:W4:Y:S01]  /*6c70*/  LDC R24, c[0x0][0x8c0] ;  /* 0x00023000ff187b82 */ /* 0x000f220000000800 */
[----:B--2---:R-:W-:-:S07]  /*6c80*/  IMAD.MOV R12, RZ, RZ, -R23 ;  /* 0x000000ffff0c7224 */ /* 0x004fce00078e0a17 */
[----:B------:R-:W2:Y:S01]  /*6c90*/  LDC R27, c[0x0][0x900] ;  /* 0x00024000ff1b7b82 */ /* 0x000ea20000000800 */
[----:B---3--:R-:W-:-:S07]  /*6ca0*/  @P2 IMAD R15, R13, R12, R18 ;  /* 0x0000000c0d0f2224 */ /* 0x008fce00078e0212 */
[----:B------:R-:W3:Y:S01]  /*6cb0*/  LDC.64 R12, c[0x0][0x8e8] ;  /* 0x00023a00ff0c7b82 */ /* 0x000ee20000000a00 */
[----:B-1----:R-:W-:-:S04]  /*6cc0*/  IMAD R6, R7, R4, RZ ;  /* 0x0000000407067224 */ /* 0x002fc800078e02ff */
[C---:B------:R-:W-:Y:S02]  /*6cd0*/  IMAD R7, R21.reuse, R5, R6 ;  /* 0x0000000515077224 */ /* 0x040fe400078e0206 */
[----:B------:R-:W-:Y:S01]  /*6ce0*/  IMAD.WIDE.U32 R4, R21, R4, R16 ;  /* 0x0000000415047225 */ /* 0x000fe200078e0010 */
[----:B------:R-:W1:Y:S03]  /*6cf0*/  LDC R6, c[0x0][0x8b0] ;  /* 0x00022c00ff067b82 */ /* 0x000e660000000800 */
[----:B------:R-:W-:-:S05]  /*6d00*/  IMAD.IADD R5, R5, 0x1, R7 ;  /* 0x0000000105057824 */ /* 0x000fca00078e0207 */
[----:B------:R-:W2:Y:S01]  /*6d10*/  LDC R25, c[0x0][0x8f0] ;  /* 0x00023c00ff197b82 */ /* 0x000ea20000000800 */
[-CC-:B----4-:R-:W-:Y:S02]  /*6d20*/  SHF.R.U64 R22, R4, R24.reuse, R5.reuse ;  /* 0x0000001804167219 */ /* 0x190fe40000001205 */
[----:B------:R-:W-:-:S05]  /*6d30*/  SHF.R.U32.HI R5, RZ, R24, R5 ;  /* 0x00000018ff057219 */ /* 0x000fca0000011605 */
[----:B------:R-:W4:Y:S01]  /*6d40*/  LDC R21, c[0x0][0x8e0] ;  /* 0x00023800ff157b82 */ /* 0x000f220000000800 */
[----:B---3--:R-:W-:-:S04]  /*6d50*/  ISETP.NE.U32.AND P0, PT, R12, RZ, PT ;  /* 0x000000ff0c00720c */ /* 0x008fc80003f05070 */
[----:B------:R-:W-:-:S03]  /*6d60*/  ISETP.NE.AND.EX P0, PT, R13, RZ, PT, P0 ;  /* 0x000000ff0d00720c */ /* 0x000fc60003f05300 */
[----:B------:R-:W3:Y:S01]  /*6d70*/  LDC R20, c[0x0][0x8b8] ;  /* 0x00022e00ff147b82 */ /* 0x000ee20000000800 */
[-CC-:B-1----:R-:W-:Y:S02]  /*6d80*/  SHF.R.U64 R23, R22, R6.reuse, R5.reuse ;  /* 0x0000000616177219 */ /* 0x182fe40000001205 */
[----:B------:R-:W-:-:S04]  /*6d90*/  SHF.R.U32.HI R4, RZ, R6, R5 ;  /* 0x00000006ff047219 */ /* 0x000fc80000011605 */
[-CC-:B--2---:R-:W-:Y:S01]  /*6da0*/  SHF.R.U64 R24, R23, R27.reuse, R4.reuse ;  /* 0x0000001b17187219 */ /* 0x184fe20000001204 */
[----:B------:R-:W1:Y:S01]  /*6db0*/  LDC R18, c[0x0][0x8a8] ;  /* 0x00022a00ff127b82 */ /* 0x000e620000000800 */
[----:B------:R-:W-:-:S03]  /*6dc0*/  SHF.R.U32.HI R27, RZ, R27, R4 ;  /* 0x0000001bff1b7219 */ /* 0x000fc60000011604 */
[----:B------:R-:W-:Y:S02]  /*6dd0*/  IMAD.MOV.U32 R4, RZ, RZ, R24 ;  /* 0x000000ffff047224 */ /* 0x000fe400078e0018 */
[----:B------:R-:W-:Y:S01]  /*6de0*/  IMAD.MOV.U32 R5, RZ, RZ, R27 ;  /* 0x000000ffff057224 */ /* 0x000fe200078e001b */
[----:B------:R-:W-:Y:S06]  /*6df0*/  @!P0 BRA `(.L_x_140) ;  /* 0x0000000000288947 */ /* 0x000fec0003800000 */
[----:B------:R-:W2:Y:S02]  /*6e00*/  LDC R5, c[0x0][0x8f4] ;  /* 0x00023d00ff057b82 */ /* 0x000ea40000000800 */
[----:B--2---:R-:W-:-:S05]  /*6e10*/  IADD3 R5, P0, R24, R5, RZ ;  /* 0x0000000518057210 */ /* 0x004fca0007f1e0ff */
[----:B------:R-:W-:-:S04]  /*6e20*/  IMAD.X R27, RZ, RZ, R27, P0 ;  /* 0x000000ffff1b7224 */ /* 0x000fc800000e061b */
[----:B------:R-:W-:-:S04]  /*6e30*/  IMAD.WIDE.U32 R6, R27, R12, RZ ;  /* 0x0000000c1b067225 */ /* 0x000fc800078e00ff */
[----:B------:R-:W-:-:S04]  /*6e40*/  IMAD.WIDE.U32 R6, P0, R5, R13, R6 ;  /* 0x0000000d05067225 */ /* 0x000fc80007800006 */
[----:B------:R-:W-:-:S04]  /*6e50*/  IMAD.WIDE.U32 R4, R5, R12, RZ ;  /* 0x0000000c05047225 */ /* 0x000fc800078e00ff */
[----:B------:R-:W-:Y:S01]  /*6e60*/  IMAD.MOV.U32 R4, RZ, RZ, R7 ;  /* 0x000000ffff047224 */ /* 0x000fe200078e0007 */
[----:B------:R-:W-:Y:S01]  /*6e70*/  IADD3 RZ, P1, R5, R6, RZ ;  /* 0x0000000605ff7210 */ /* 0x000fe20007f3e0ff */
[----:B------:R-:W-:-:S04]  /*6e80*/  IMAD.X R5, RZ, RZ, RZ, P0 ;  /* 0x000000ffff057224 */ /* 0x000fc800000e06ff */
[----:B------:R-:W-:-:S08]  /*6e90*/  IMAD.WIDE.U32.X R4, R27, R13, R4, P1 ;  /* 0x0000000d1b047225 */ /* 0x000fd000008e0404 */
.L_x_140:
[----:B------:R-:W-:Y:S01]  /*6ea0*/  SHF.R.U64 R4, R4, R25, R5 ;  /* 0x0000001904047219 */ /* 0x000fe20000001205 */
[----:B------:R-:W-:Y:S01]  /*6eb0*/  IMAD.MOV.U32 R12, RZ, RZ, R14 ;  /* 0x000000ffff0c7224 */ /* 0x000fe200078e000e */
[----:B------:R-:W-:Y:S02]  /*6ec0*/  LOP3.LUT R23, R23, R8, RZ, 0xc0, !PT ;  /* 0x0000000817177212 */ /* 0x000fe400078ec0ff */
[----:B------:R-:W-:Y:S01]  /*6ed0*/  LOP3.LUT R22, R22, R3, RZ, 0xc0, !PT ;  /* 0x0000000316167212 */ /* 0x000fe200078ec0ff */
[----:B------:R-:W-:Y:S02]  /*6ee0*/  IMAD.MOV R5, RZ, RZ, -R4 ;  /* 0x000000ffff057224 */ /* 0x000fe400078e0a04 */
[----:B------:R-:W-:Y:S01]  /*6ef0*/  IMAD R23, R4, UR13, R23 ;  /* 0x0000000d04177c24 */ /* 0x000fe2000f8e0217 */
[----:B------:R-:W-:Y:S01]  /*6f00*/  MOV R4, 0x1 ;  /* 0x0000000100047802 */ /* 0x000fe20000000f00 */
[----:B----4-:R-:W-:Y:S02]  /*6f10*/  IMAD R21, R5, R21, R24 ;  /* 0x0000001505157224 */ /* 0x010fe400078e0218 */
[----:B---3--:R-:W-:-:S02]  /*6f20*/  IMAD R20, R23, R20, R15 ;  /* 0x0000001417147224 */ /* 0x008fc400078e020f */
[----:B-1----:R-:W-:-:S05]  /*6f30*/  IMAD R21, R21, R18, R22 ;  /* 0x0000001215157224 */ /* 0x002fca00078e0216 */
[----:B------:R-:W-:Y:S02]  /*6f40*/  SEL R13, R21, R20, !P2 ;  /* 0x00000014150d7207 */ /* 0x000fe40005000000 */
[----:B------:R-:W-:-:S07]  /*6f50*/  SEL R20, R20, R21, !P2 ;  /* 0x0000001514147207 */ /* 0x000fce0005000000 */
.L_x_138:
[----:B------:R-:W-:-:S13]  /*6f60*/  LOP3.LUT P0, RZ, R4, 0xff, RZ, 0xc0, !PT ;  /* 0x000000ff04ff7812 */ /* 0x000fda000780c0ff */
[----:B------:R-:W-:Y:S05]  /*6f70*/  @P0 BRA `(.L_x_141) ;  /* 0xfffffff0005c0947 */ /* 0x000fea000383ffff */
.L_x_109:
[----:B------:R-:W-:-:S13]  /*6f80*/  ELECT P0, URZ, PT ;  /* 0x00000000003f782f */ /* 0x000fda0003800000 */
[----:B------:R-:W-:Y:S05]  /*6f90*/  @!P0 BRA `(.L_x_13) ;  /* 0x0000001000508947 */ /* 0x000fea0003800000 */
[----:B------:R-:W-:-:S04]  /*6fa0*/  LOP3.LUT R19, R19, 0x2, RZ, 0xfc, !PT ;  /* 0x0000000213137812 */ /* 0x000fc800078efcff */
[----:B------:R-:W-:-:S13]  /*6fb0*/  ISETP.NE.AND P1, PT, R19, 0x3, PT ;  /* 0x000000031300780c */ /* 0x000fda0003f25270 */
[----:B------:R-:W-:Y:S05]  /*6fc0*/  @!P1 BRA `(.L_x_142) ;  /* 0x0000000000049947 */ /* 0x000fea0003800000 */
[----:B------:R-:W-:Y:S01]  /*6fd0*/  BPT.TRAP 0x1 ;  /* 0x000000040000795c */ /* 0x000fe20000300000 */
.L_x_142:
[----:B--2---:R-:W-:Y:S01]  /*6fe0*/  IMAD.U32 R4, RZ, RZ, UR36 ;  /* 0x00000024ff047e24 */ /* 0x004fe2000f8e00ff */
[----:B------:R-:W-:Y:S02]  /*6ff0*/  MOV R3, 0x400 ;  /* 0x0000040000037802 */ /* 0x000fe40000000f00 */
[----:B------:R-:W-:Y:S02]  /*7000*/  SHF.L.U32 R2, R0, 0x1f, RZ ;  /* 0x0000001f00027819 */ /* 0x000fe400000006ff */
[----:B------:R-:W-:-:S04]  /*7010*/  LEA R3, R4, R3, 0x18 ;  /* 0x0000000304037211 */ /* 0x000fc800078ec0ff */
[----:B------:R-:W1:Y:S02]  /*7020*/  SYNCS.PHASECHK.TRANS64.TRYWAIT P0, [R3+URZ+0x60], R2 ;  /* 0x00006002030075a7 */ /* 0x000e64000800017f */
[----:B-1----:R-:W-:Y:S05]  /*7030*/  @!P0 BRA `(.L_x_143) ;  /* 0x0000001400288947 */ /* 0x002fea0003800000 */
.L_x_176:
[----:B------:R-:W-:Y:S05]  /*7040*/  @!P1 BRA `(.L_x_144) ;  /* 0x0000000000049947 */ /* 0x000fea0003800000 */
[----:B------:R-:W-:Y:S01]  /*7050*/  BPT.TRAP 0x1 ;  /* 0x000000040000795c */ /* 0x000fe20000300000 */
.L_x_144:
[----:B------:R-:W2:Y:S02]  /*7060*/  SYNCS.PHASECHK.TRANS64.TRYWAIT P0, [R3+URZ+0x68], R2 ;  /* 0x00006802030075a7 */ /* 0x000ea4000800017f */
[----:B--2---:R-:W-:Y:S05]  /*7070*/  @!P0 BRA `(.L_x_145) ;  /* 0x00000014002c8947 */ /* 0x004fea0003800000 */
.L_x_177:
[----:B------:R-:W-:Y:S05]  /*7080*/  @!P1 BRA `(.L_x_146) ;  /* 0x0000000000049947 */ /* 0x000fea0003800000 */
[----:B------:R-:W-:Y:S01]  /*7090*/  BPT.TRAP 0x1 ;  /* 0x000000040000795c */ /* 0x000fe20000300000 */
.L_x_146:
[----:B------:R-:W1:Y:S02]  /*70a0*/  SYNCS.PHASECHK.TRANS64.TRYWAIT P0, [R3+URZ+0x70], R2 ;  /* 0x00007002030075a7 */ /* 0x000e64000800017f */
[----:B-1----:R-:W-:Y:S05]  /*70b0*/  @!P0 BRA `(.L_x_147) ;  /* 0x0000001400308947 */ /* 0x002fea0003800000 */
.L_x_178:
[----:B------:R-:W-:Y:S05]  /*70c0*/  @!P1 BRA `(.L_x_148) ;  /* 0x0000000000049947 */ /* 0x000fea0003800000 */
[----:B------:R-:W-:Y:S01]  /*70d0*/  BPT.TRAP 0x1 ;  /* 0x000000040000795c */ /* 0x000fe20000300000 */
.L_x_148:
[----:B------:R-:W-:-:S07]  /*70e0*/  SHF.L.U32 R0, R0, 0x1f, RZ ;  /* 0x0000001f00007819 */ /* 0x000fce00000006ff */
.L_x_149:
[----:B------:R1:W1:Y:S02]  /*70f0*/  SYNCS.PHASECHK.TRANS64.TRYWAIT P0, [R3+URZ+0x78], R0 ;  /* 0x00007800030075a7 */ /* 0x000264000800017f */
[----:B-1----:R-:W-:Y:S05]  /*7100*/  @!P0 NANOSLEEP.SYNCS 0x989680 ;  /* 0x009896800000895d */ /* 0x002fea0003900000 */
[----:B------:R-:W1:Y:S02]  /*7110*/  @!P0 SYNCS.PHASECHK.TRANS64 P0, [R3+URZ+0x78], R0 ;  /* 0x00007800030085a7 */ /* 0x000e64000800007f */
[----:B-1----:R-:W-:Y:S05]  /*7120*/  @P0 BRA `(.L_x_13) ;  /* 0x0000000c00ec0947 */ /* 0x002fea0003800000 */
[----:B------:R-:W-:Y:S05]  /*7130*/  BRA `(.L_x_149) ;  /* 0xfffffffc00ec7947 */ /* 0x000fea000383ffff */
.L_x_104:
[----:B------:R-:W-:Y:S01]  /*7140*/  LOP3.LUT P0, RZ, R10, 0xff, RZ, 0xc0, !PT ;  /* 0x000000ff0aff7812 */ /* 0x000fe2000780c0ff */
[----:B------:R-:W-:Y:S02]  /*7150*/  IMAD.MOV.U32 R10, RZ, RZ, 0x1 ;  /* 0x00000001ff0a7424 */ /* 0x000fe400078e00ff */
[----:B------:R-:W-:-:S10]  /*7160*/  IMAD.MOV.U32 R9, RZ, RZ, RZ ;  /* 0x000000ffff097224 */ /* 0x000fd400078e00ff */
[----:B------:R-:W-:Y:S05]  /*7170*/  @!P0 BRA `(.L_x_150) ;  /* 0x0000000c00248947 */ /* 0x000fea0003800000 */
[----:B------:R-:W2:Y:S01]  /*7180*/  LDC R0, c[0x0][0x28c] ;  /* 0x0000a300ff007b82 */ /* 0x000ea20000000800 */
[----:B------:R-:W-:Y:S01]  /*7190*/  ULDC UR7, c[0x0][0x900] ;  /* 0x0002400000077ab9 */ /* 0x000fe20000000800 */
[----:B------:R-:W-:Y:S01]  /*71a0*/  UMOV UR8, 0xffffffff ;  /* 0xffffffff00087882 */ /* 0x000fe20000000000 */
[----:B------:R-:W-:Y:S01]  /*71b0*/  BSSY B0, `(.L_x_150) ;  /* 0x00000c5000007945 */ /* 0x000fe20003800000 */
[----:B-1----:R-:W-:Y:S01]  /*71c0*/  USHF.L.U32 UR4, UR36, 0x5, URZ ;  /* 0x0000000524047899 */ /* 0x002fe2000800063f */
[----:B------:R-:W-:Y:S01]  /*71d0*/  LOP3.LUT R11, R22, 0x2, RZ, 0xfc, !PT ;  /* 0x00000002160b7812 */ /* 0x000fe200078efcff */
[----:B------:R-:W-:Y:S01]  /*71e0*/  USHF.L.U32 UR5, UR36, 0xb, URZ ;  /* 0x0000000b24057899 */ /* 0x000fe2000800063f */
[----:B------:R-:W-:Y:S01]  /*71f0*/  IMAD.MOV.U32 R10, RZ, RZ, 0x1 ;  /* 0x00000001ff0a7424 */ /* 0x000fe200078e00ff */
[----:B------:R-:W-:Y:S01]  /*7200*/  USHF.L.U32 UR8, UR8, UR7, URZ ;  /* 0x0000000708087299 */ /* 0x000fe2000800063f */
[----:B------:R-:W-:Y:S01]  /*7210*/  IMAD.MOV.U32 R9, RZ, RZ, RZ ;  /* 0x000000ffff097224 */ /* 0x000fe200078e00ff */
[----:B------:R-:W-:Y:S01]  /*7220*/  ULDC UR6, c[0x0][0x8a8] ;  /* 0x00022a0000067ab9 */ /* 0x000fe20000000800 */
[----:B------:R-:W-:-:S02]  /*7230*/  ULOP3.LUT UR4, UR4, 0x20, URZ, 0xc0, !UPT ;  /* 0x0000002004047892 */ /* 0x000fc4000f8ec03f */
[----:B------:R-:W-:Y:S02]  /*7240*/  ULOP3.LUT UR5, UR5, 0x800, URZ, 0xc0, !UPT ;  /* 0x0000080005057892 */ /* 0x000fe4000f8ec03f */
[----:B------:R-:W-:Y:S02]  /*7250*/  UIADD3 UR17, UR6, -0x1, URZ ;  /* 0xffffffff06117890 */ /* 0x000fe4000fffe03f */
[----:B------:R-:W-:Y:S02]  /*7260*/  USHF.L.U32 UR19, UR37, UR7, URZ ;  /* 0x0000000725137299 */ /* 0x000fe4000800063f */
[----:B------:R-:W-:Y:S01]  /*7270*/  ULOP3.LUT UR18, URZ, UR8, URZ, 0x33, !UPT ;  /* 0x000000083f127292 */ /* 0x000fe2000f8e333f */
[----:B------:R-:W-:Y:S01]  /*7280*/  ULDC.64 UR22, c[0x0][0x198] ;  /* 0x0000660000167ab9 */ /* 0x000fe20000000a00 */
[----:B--2---:R-:W-:-:S05]  /*7290*/  VIADD R0, R0, 0x3f ;  /* 0x0000003f00007836 */ /* 0x004fca0000000000 */
[----:B------:R-:W-:-:S04]  /*72a0*/  SHF.R.S32.HI R3, RZ, 0x1f, R0 ;  /* 0x0000001fff037819 */ /* 0x000fc80000011400 */
[----:B------:R-:W-:Y:S01]  /*72b0*/  LEA.HI R3, R3, R0, RZ, 0x6 ;  /* 0x0000000003037211 */ /* 0x000fe200078f30ff */
[----:B------:R-:W-:-:S03]  /*72c0*/  IMAD.MOV.U32 R0, RZ, RZ, 0x1 ;  /* 0x00000001ff007424 */ /* 0x000fc600078e00ff */
[--C-:B------:R-:W-:Y:S02]  /*72d0*/  SHF.R.S32.HI R8, RZ, 0x6, R3.reuse ;  /* 0x00000006ff087819 */ /* 0x100fe40000011403 */
[----:B------:R-:W-:-:S03]  /*72e0*/  PRMT R3, R0, 0x7610, R3 ;  /* 0x0000761000037816 */ /* 0x000fc60000000003 */
[----:B------:R-:W-:-:S07]  /*72f0*/  VIADD R0, R8, 0x1 ;  /* 0x0000000108007836 */ /* 0x000fce0000000000 */
.L_x_161:
[----:B------:R-:W-:-:S03]  /*7300*/  UMOV UR6, 0xffffffff ;  /* 0xffffffff00067882 */ /* 0x000fc60000000000 */
[----:B------:R-:W-:Y:S05]  /*7310*/  BRA.DIV UR6, `(.L_x_151) ;  /* 0x0000001206ac7947 */ /* 0x000fea000b800000 */
[----:B------:R-:W-:-:S13]  /*7320*/  ELECT P6, URZ, PT ;  /* 0x00000000003f782f */ /* 0x000fda00038c0000 */
.L_x_181:
[----:B------:R-:W1:Y:S01]  /*7330*/  LDC R4, c[0x0][0x28c] ;  /* 0x0000a300ff047b82 */ /* 0x000e620000000800 */
[----:B------:R-:W-:Y:S01]  /*7340*/  BSSY B1, `(.L_x_152) ;  /* 0x0000038000017945 */ /* 0x000fe20003800000 */
[----:B-1----:R-:W-:-:S13]  /*7350*/  ISETP.LT.OR P6, PT, R4, 0x1, !P6 ;  /* 0x000000010400780c */ /* 0x002fda00077c1670 */
[----:B------:R-:W-:Y:S05]  /*7360*/  @P6 BRA `(.L_x_153) ;  /* 0x0000000000d46947 */ /* 0x000fea0003800000 */
[----:B------:R-:W-:Y:S01]  /*7370*/  LEA R15, R13, UR4, 0x6 ;  /* 0x000000040d0f7c11 */ /* 0x000fe2000f8e30ff */
[----:B------:R-:W-:Y:S02]  /*7380*/  IMAD.SHL.U32 R20, R20, 0x100, RZ ;  /* 0x0000010014147824 */ /* 0x000fe400078e00ff */
[----:B------:R-:W-:Y:S02]  /*7390*/  IMAD.MOV.U32 R21, RZ, RZ, RZ ;  /* 0x000000ffff157224 */ /* 0x000fe400078e00ff */
[----:B------:R-:W-:Y:S02]  /*73a0*/  IMAD.MOV.U32 R4, RZ, RZ, R0 ;  /* 0x000000ffff047224 */ /* 0x000fe400078e0000 */
[----:B------:R-:W-:Y:S02]  /*73b0*/  IMAD.MOV.U32 R5, RZ, RZ, R10 ;  /* 0x000000ffff057224 */ /* 0x000fe400078e000a */
[----:B------:R-:W-:-:S07]  /*73c0*/  IMAD.MOV.U32 R6, RZ, RZ, R9 ;  /* 0x000000ffff067224 */ /* 0x000fce00078e0009 */
.L_x_156:
[----:B------:R-:W1:Y:S01]  /*73d0*/  S2R R14, SR_CgaCtaId ;  /* 0x00000000000e7919 */ /* 0x000e620000008800 */
[----:B------:R-:W-:Y:S02]  /*73e0*/  MOV R7, 0x400 ;  /* 0x0000040000077802 */ /* 0x000fe40000000f00 */
[----:B------:R-:W-:-:S13]  /*73f0*/  LOP3.LUT P1, RZ, R18, 0x7f, RZ, 0xc0, !PT ;  /* 0x0000007f12ff7812 */ /* 0x000fda000782c0ff */
[----:B------:R-:W2:Y:S01]  /*7400*/  @!P1 LDC R13, c[0x0][0x500] ;  /* 0x00014000ff0d9b82 */ /* 0x000ea20000000800 */
[----:B-1----:R-:W-:Y:S02]  /*7410*/  LEA R19, R14, R7, 0x18 ;  /* 0x000000070e137211 */ /* 0x002fe400078ec0ff */
[----:B------:R-:W-:Y:S02]  /*7420*/  SHF.L.U32 R7, R5, 0x1f, RZ ;  /* 0x0000001f05077819 */ /* 0x000fe400000006ff */
[----:B------:R-:W-:-:S04]  /*7430*/  LEA R14, R6, R19, 0x3 ;  /* 0x00000013060e7211 */ /* 0x000fc800078e18ff */
[----:B------:R-:W1:Y:S02]  /*7440*/  SYNCS.PHASECHK.TRANS64.TRYWAIT P0, [R14+URZ+0x20], R7 ;  /* 0x000020070e0075a7 */ /* 0x000e64000800017f */
[----:B-12---:R-:W-:Y:S05]  /*7450*/  @!P0 BRA `(.L_x_154) ;  /* 0x00000010007c8947 */ /* 0x006fea0003800000 */
.L_x_182:
[----:B-1----:R-:W-:Y:S01]  /*7460*/  PRMT R7, R11, 0x9910, RZ ;  /* 0x000099100b077816 */ /* 0x002fe200000000ff */
[----:B------:R1:W-:Y:S03]  /*7470*/  @!P1 SYNCS.ARRIVE.TRANS64 RZ, [R14+URZ], R13 ;  /* 0x0000000d0eff99a7 */ /* 0x0003e6000800003f */
[----:B------:R-:W-:-:S13]  /*7480*/  ISETP.NE.AND P0, PT, R7, 0x2, PT ;  /* 0x000000020700780c */ /* 0x000fda0003f05270 */
[----:B-1----:R-:W-:Y:S05]  /*7490*/  @P0 BRA `(.L_x_155) ;  /* 0x0000000000040947 */ /* 0x002fea0003800000 */
[----:B------:R-:W-:Y:S01]  /*74a0*/  BPT.TRAP 0x1 ;  /* 0x000000040000795c */ /* 0x000fe20000300000 */
.L_x_155:
[C---:B------:R-:W-:Y:S01]  /*74b0*/  LEA R7, R6.reuse, UR5, 0xc ;  /* 0x0000000506077c11 */ /* 0x040fe2000f8e60ff */
[--C-:B------:R-:W-:Y:S01]  /*74c0*/  IMAD R13, R6, 0x8000, R19.reuse ;  /* 0x00008000060d7824 */ /* 0x100fe200078e0213 */
[----:B------:R-:W-:Y:S01]  /*74d0*/  R2UR UR9, R14 ;  /* 0x000000000e0972ca */ /* 0x000fe200000e0000 */
[----:B------:R-:W-:Y:S01]  /*74e0*/  VIADD R4, R4, 0xffffffff ;  /* 0xffffffff04047836 */ /* 0x000fe20000000000 */
[----:B------:R-:W-:Y:S01]  /*74f0*/  UIADD3 UR6, UP0, UR22, 0xf0, URZ ;  /* 0x000000f016067890 */ /* 0x000fe2000ff1e03f */
[----:B------:R-:W-:Y:S01]  /*7500*/  IMAD R7, R7, 0x2, R19 ;  /* 0x0000000207077824 */ /* 0x000fe200078e0213 */
[----:B------:R-:W-:Y:S01]  /*7510*/  R2UR UR7, R13 ;  /* 0x000000000d0772ca */ /* 0x000fe200000e0000 */
[----:B------:R-:W-:Y:S01]  /*7520*/  UIADD3 UR24, UP1, UR22, 0x1f0, URZ ;  /* 0x000001f016187890 */ /* 0x000fe2000ff3e03f */
[----:B------:R-:W-:Y:S01]  /*7530*/  R2UR UR11, R20 ;  /* 0x00000000140b72ca */ /* 0x000fe200000e0000 */
[----:B------:R-:W-:Y:S01]  /*7540*/  VIADD R6, R6, 0x1 ;  /* 0x0000000106067836 */ /* 0x000fe20000000000 */
[----:B------:R-:W-:Y:S01]  /*7550*/  R2UR UR8, R7 ;  /* 0x00000000070872ca */ /* 0x000fe200000e0000 */
[----:B------:R-:W-:Y:S01]  /*7560*/  UIADD3.X UR25, URZ, UR23, URZ, UP1, !UPT ;  /* 0x000000173f197290 */ /* 0x000fe20008ffe43f */
[----:B------:R-:W-:Y:S01]  /*7570*/  R2UR UR10, R21 ;  /* 0x00000000150a72ca */ /* 0x000fe200000e0000 */
[----:B------:R-:W-:Y:S01]  /*7580*/  UMOV UR14, 0x0 ;  /* 0x00000000000e7882 */ /* 0x000fe20000000000 */
[----:B------:R-:W-:Y:S01]  /*7590*/  R2UR UR12, R12 ;  /* 0x000000000c0c72ca */ /* 0x000fe200000e0000 */
[----:B------:R-:W-:Y:S01]  /*75a0*/  UMOV UR15, 0x10000000 ;  /* 0x10000000000f7882 */ /* 0x000fe20000000000 */
[----:B------:R-:W-:Y:S01]  /*75b0*/  R2UR UR20, R15 ;  /* 0x000000000f1472ca */ /* 0x000fe200000e0000 */
[----:B------:R-:W-:Y:S01]  /*75c0*/  UMOV UR21, 0x30000 ;  /* 0x0003000000157882 */ /* 0x000fe20000000000 */
[----:B------:R-:W-:Y:S01]  /*75d0*/  ISETP.GT.AND P1, PT, R4, 0x1, PT ;  /* 0x000000010400780c */ /* 0x000fe20003f24270 */
[----:B------:R-:W-:Y:S01]  /*75e0*/  UIADD3 UR13, UR7, 0x8400, URZ ;  /* 0x00008400070d7890 */ /* 0x000fe2000fffe03f */
[----:B------:R-:W-:Y:S01]  /*75f0*/  ISETP.NE.AND P0, PT, R6, 0x4, PT ;  /* 0x000000040600780c */ /* 0x000fe20003f05270 */
[----:B------:R-:W-:Y:S01]  /*7600*/  UIADD3.X UR7, URZ, UR23, URZ, UP0, !UPT ;  /* 0x000000173f077290 */ /* 0x000fe200087fe43f */
[----:B------:R-:W-:Y:S01]  /*7610*/  VIADD R21, R21, 0x40 ;  /* 0x0000004015157836 */ /* 0x000fe20000000000 */
[----:B------:R-:W-:Y:S01]  /*7620*/  UIADD3 UR16, UR8, 0x28400, URZ ;  /* 0x0002840008107890 */ /* 0x000fe2000fffe03f */
[----:B------:R-:W-:-:S02]  /*7630*/  SEL R14, RZ, 0x1, P0 ;  /* 0x00000001ff0e7807 */ /* 0x000fc40000000000 */
[----:B------:R-:W-:Y:S01]  /*7640*/  UMOV UR8, UR13 ;  /* 0x0000000d00087c82 */ /* 0x000fe20008000000 */
[----:B------:R-:W-:Y:S02]  /*7650*/  SEL R6, R6, RZ, P0 ;  /* 0x000000ff06067207 */ /* 0x000fe40000000000 */
[----:B------:R-:W-:Y:S01]  /*7660*/  LOP3.LUT R5, R5, R14, RZ, 0x3c, !PT ;  /* 0x0000000e05057212 */ /* 0x000fe200078e3cff */
[----:B------:R1:W-:Y:S02]  /*7670*/  UTMALDG.3D [UR8], [UR6], desc[UR14] ;  /* 0x00000e08060075b4 */ /* 0x0003e40008011000 */
[----:B-1----:R-:W-:Y:S01]  /*7680*/  UMOV UR8, UR16 ;  /* 0x0000001000087c82 */ /* 0x002fe20008000000 */
[----:B------:R-:W-:Y:S02]  /*7690*/  UMOV UR11, UR20 ;  /* 0x00000014000b7c82 */ /* 0x000fe40008000000 */
[----:B------:R1:W-:Y:S02]  /*76a0*/  UTMALDG.3D.MULTICAST [UR8], [UR24], UR21, desc[UR14] ;  /* 0x00000e08180073b4 */ /* 0x0003e40008011815 */
[----:B-1----:R-:W-:Y:S05]  /*76b0*/  @P1 BRA `(.L_x_156) ;  /* 0xfffffffc00441947 */ /* 0x002fea000383ffff */
.L_x_153:
[----:B------:R-:W-:Y:S05]  /*76c0*/  BSYNC B1 ;  /* 0x0000000000017941 */ /* 0x000fea0003800000 */
.L_x_152:
[----:B------:R-:W-:Y:S01]  /*76d0*/  LOP3.LUT P1, RZ, R3, 0xff, RZ, 0xc0, !PT ;  /* 0x000000ff03ff7812 */ /* 0x000fe2000782c0ff */
[----:B------:R-:W-:Y:S01]  /*76e0*/  IMAD.IADD R9, R8, 0x1, R9 ;  /* 0x0000000108097824 */ /* 0x000fe200078e0209 */
[----:B------:R-:W-:Y:S01]  /*76f0*/  IADD3 R16, P2, R16, UR40, RZ ;  /* 0x0000002810107c10 */ /* 0x000fe2000ff5e0ff */
[----:B------:R-:W-:Y:S01]  /*7700*/  ULDC.64 UR6, c[0x0][0x8f8] ;  /* 0x00023e0000067ab9 */ /* 0x000fe20000000a00 */
[----:B------:R-:W-:Y:S01]  /*7710*/  BSSY B1, `(.L_x_157) ;  /* 0x000006c000017945 */ /* 0x000fe20003800000 */
[----:B------:R-:W-:Y:S01]  /*7720*/  IMAD.MOV.U32 R20, RZ, RZ, -0x1 ;  /* 0xffffffffff147424 */ /* 0x000fe200078e00ff */
[----:B------:R-:W-:Y:S01]  /*7730*/  SHF.R.U32.HI R3, RZ, 0x2, R9 ;  /* 0x00000002ff037819 */ /* 0x000fe20000011609 */
[----:B------:R-:W-:Y:S01]  /*7740*/  IMAD.MOV.U32 R13, RZ, RZ, -0x1 ;  /* 0xffffffffff0d7424 */ /* 0x000fe200078e00ff */
[----:B------:R-:W-:Y:S01]  /*7750*/  ISETP.GT.U32.AND P0, PT, R9, 0x3, PT ;  /* 0x000000030900780c */ /* 0x000fe20003f04070 */
[----:B------:R-:W-:Y:S01]  /*7760*/  IMAD.MOV.U32 R12, RZ, RZ, -0x1 ;  /* 0xffffffffff0c7424 */ /* 0x000fe200078e00ff */
[----:B------:R-:W-:-:S02]  /*7770*/  LOP3.LUT R3, R3, 0x1, RZ, 0xc0, !PT ;  /* 0x0000000103037812 */ /* 0x000fc400078ec0ff */
[----:B------:R-:W-:Y:S01]  /*7780*/  ISETP.LT.U32.AND P0, PT, R8, 0x4, P0 ;  /* 0x000000040800780c */ /* 0x000fe20000701070 */
[----:B------:R-:W1:Y:S01]  /*7790*/  @P1 S2R R5, SR_CgaCtaId ;  /* 0x0000000000051919 */ /* 0x000e620000008800 */
[----:B------:R-:W-:Y:S02]  /*77a0*/  @P1 MOV R4, 0x400 ;  /* 0x0000040000041802 */ /* 0x000fe40000000f00 */
[----:B------:R-:W-:Y:S02]  /*77b0*/  IADD3.X R17, R17, UR38, RZ, P2, !PT ;  /* 0x0000002611117c10 */ /* 0x000fe400097fe4ff */
[----:B------:R-:W-:Y:S02]  /*77c0*/  ISETP.GE.U32.AND P2, PT, R16, UR6, PT ;  /* 0x0000000610007c0c */ /* 0x000fe4000bf46070 */
[----:B------:R-:W-:Y:S02]  /*77d0*/  LOP3.LUT R9, R9, 0x3, RZ, 0xc0, !PT ;  /* 0x0000000309097812 */ /* 0x000fe400078ec0ff */
[----:B-1----:R-:W-:-:S04]  /*77e0*/  @P1 LEA R4, R5, R4, 0x18 ;  /* 0x0000000405041211 */ /* 0x002fc800078ec0ff */
[----:B------:R1:W-:Y:S01]  /*77f0*/  @P1 SYNCS.ARRIVE.TRANS64.A1T0 RZ, [R4+URZ+0x88], RZ ;  /* 0x000088ff04ff19a7 */ /* 0x0003e2000810003f */
[----:B------:R-:W-:Y:S02]  /*7800*/  ISETP.NE.U32.AND P1, PT, R3, 0x1, PT ;  /* 0x000000010300780c */ /* 0x000fe40003f25070 */
[----:B------:R-:W-:Y:S02]  /*7810*/  SEL R3, RZ, 0x1, !P0 ;  /* 0x00000001ff037807 */ /* 0x000fe40004000000 */
[----:B------:R-:W-:Y:S02]  /*7820*/  ISETP.GE.U32.AND.EX P0, PT, R17, UR7, PT, P2 ;  /* 0x0000000711007c0c */ /* 0x000fe4000bf06120 */
[----:B------:R-:W-:-:S04]  /*7830*/  ISETP.GT.U32.AND P1, PT, R8, 0x3, !P1 ;  /* 0x000000030800780c */ /* 0x000fc80004f24070 */
[----:B-1----:R-:W-:-:S04]  /*7840*/  SEL R4, RZ, 0x1, !P1 ;  /* 0x00000001ff047807 */ /* 0x002fc80004800000 */
[--C-:B------:R-:W-:Y:S02]  /*7850*/  LOP3.LUT R10, R4, R10, R3.reuse, 0x96, !PT ;  /* 0x0000000a040a7212 */ /* 0x100fe400078e9603 */
[----:B------:R-:W-:Y:S02]  /*7860*/  PRMT R4, RZ, 0x7610, R4 ;  /* 0x00007610ff047816 */ /* 0x000fe40000000004 */
[----:B------:R-:W-:Y:S01]  /*7870*/  PRMT R3, RZ, 0x7610, R3 ;  /* 0x00007610ff037816 */ /* 0x000fe20000000003 */
[----:B------:R-:W-:Y:S06]  /*7880*/  @P0 BRA `(.L_x_158) ;  /* 0x0000000400500947 */ /* 0x000fec0003800000 */
[----:B------:R-:W1:Y:S01]  /*7890*/  S2R R13, SR_CTAID.X ;  /* 0x00000000000d7919 */ /* 0x000e620000002500 */
[----:B------:R-:W-:Y:S01]  /*78a0*/  ULDC.64 UR6, c[0x0][0x8d0] ;  /* 0x0002340000067ab9 */ /* 0x000fe20000000a00 */
[----:B------:R-:W2:Y:S01]  /*78b0*/  LDC R20, c[0x0][0x144] ;  /* 0x00005100ff147b82 */ /* 0x000ea20000000800 */
[----:B------:R-:W-:Y:S01]  /*78c0*/  ISETP.NE.U32.AND P0, PT, RZ, UR6, PT ;  /* 0x00000006ff007c0c */ /* 0x000fe2000bf05070 */
[----:B------:R-:W3:Y:S01]  /*78d0*/  S2R R12, SR_CTAID.Y ;  /* 0x00000000000c7919 */ /* 0x000ee20000002600 */
[----:B------:R-:W-:Y:S01]  /*78e0*/  ULDC UR8, c[0x0][0x150] ;  /* 0x0000540000087ab9 */ /* 0x000fe20000000800 */
[----:B------:R-:W-:Y:S01]  /*78f0*/  ULDC UR9, c[0x0][0x8d8] ;  /* 0x0002360000097ab9 */ /* 0x000fe20000000800 */
[----:B------:R-:W-:Y:S01]  /*7900*/  ISETP.NE.AND.EX P0, PT, RZ, UR7, PT, P0 ;  /* 0x00000007ff007c0c */ /* 0x000fe2000bf05300 */
[----:B------:R-:W-:Y:S01]  /*7910*/  IMAD.MOV.U32 R4, RZ, RZ, R16 ;  /* 0x000000ffff047224 */ /* 0x000fe200078e0010 */
[----:B-1----:R-:W-:-:S05]  /*7920*/  I2FP.F32.U32 R5, R13 ;  /* 0x0000000d00057245 */ /* 0x002fca0000201000 */
[----:B------:R-:W-:Y:S01]  /*7930*/  FMUL R19, R5, UR8 ;  /* 0x0000000805137c20 */ /* 0x000fe20008400000 */
[----:B------:R-:W-:-:S05]  /*7940*/  IMAD.MOV.U32 R5, RZ, RZ, R17 ;  /* 0x000000ffff057224 */ /* 0x000fca00078e0011 */
[----:B---3--:R-:W-:Y:S05]  /*7950*/  @!P0 BRA `(.L_x_159) ;  /* 0x0000000000288947 */ /* 0x008fea0003800000 */
[----:B------:R-:W-:Y:S02]  /*7960*/  ULDC UR8, c[0x0][0x8dc] ;  /* 0x0002370000087ab9 */ /* 0x000fe40000000800 */
[----:B------:R-:W-:-:S05]  /*7970*/  IADD3 R5, P0, R16, UR8, RZ ;  /* 0x0000000810057c10 */ /* 0x000fca000ff1e0ff */
[----:B------:R-:W-:-:S04]  /*7980*/  IMAD.X R15, RZ, RZ, R17, P0 ;  /* 0x000000ffff0f7224 */ /* 0x000fc800000e0611 */
[----:B------:R-:W-:-:S04]  /*7990*/  IMAD.WIDE.U32 R6, R15, UR6, RZ ;  /* 0x000000060f067c25 */ /* 0x000fc8000f8e00ff */
[----:B------:R-:W-:-:S04]  /*79a0*/  IMAD.WIDE.U32 R6, P0, R5, UR7, R6 ;  /* 0x0000000705067c25 */ /* 0x000fc8000f800006 */
[----:B------:R-:W-:-:S04]  /*79b0*/  IMAD.WIDE.U32 R4, R5, UR6, RZ ;  /* 0x0000000605047c25 */ /* 0x000fc8000f8e00ff */
[----:B------:R-:W-:Y:S01]  /*79c0*/  IMAD.MOV.U32 R4, RZ, RZ, R7 ;  /* 0x000000ffff047224 */ /* 0x000fe200078e0007 */
[----:B------:R-:W-:Y:S01]  /*79d0*/  IADD3 RZ, P1, R5, R6, RZ ;  /* 0x0000000605ff7210 */ /* 0x000fe20007f3e0ff */
[----:B------:R-:W-:-:S04]  /*79e0*/  IMAD.X R5, RZ, RZ, RZ, P0 ;  /* 0x000000ffff057224 */ /* 0x000fc800000e06ff */
[----:B------:R-:W-:-:S08]  /*79f0*/  IMAD.WIDE.U32.X R4, R15, UR7, R4, P1 ;  /* 0x000000070f047c25 */ /* 0x000fd000088e0404 */
.L_x_159:
[--C-:B------:R-:W-:Y:S01]  /*7a00*/  SHF.R.U64 R14, R4, UR9, R5.reuse ;  /* 0x00000009040e7c19 */ /* 0x100fe20008001205 */
[----:B------:R-:W1:Y:S01]  /*7a10*/  F2I.U32.TRUNC.NTZ R19, R19 ;  /* 0x0000001300137305 */ /* 0x000e62000020f000 */
[----:B------:R-:W-:Y:S01]  /*7a20*/  SHF.R.U32.HI R4, RZ, UR9, R5 ;  /* 0x00000009ff047c19 */ /* 0x000fe20008011605 */
[----:B------:R-:W-:Y:S01]  /*7a30*/  ULDC.64 UR6, c[0x0][0x8c8] ;  /* 0x0002320000067ab9 */ /* 0x000fe20000000a00 */
[----:B------:R-:W-:Y:S01]  /*7a40*/  IADD3 R7, P0, RZ, -R14, RZ ;  /* 0x8000000eff077210 */ /* 0x000fe20007f1e0ff */
[----:B------:R-:W-:Y:S01]  /*7a50*/  ULDC.64 UR8, c[0x0][0x8e8] ;  /* 0x00023a0000087ab9 */ /* 0x000fe20000000a00 */
[----:B------:R-:W3:Y:S02]  /*7a60*/  LDC R21, c[0x0][0x148] ;  /* 0x00005200ff157b82 */ /* 0x000ee40000000800 */
[----:B------:R-:W-:Y:S02]  /*7a70*/  IADD3.X R4, RZ, ~R4, RZ, P0, !PT ;  /* 0x80000004ff047210 */ /* 0x000fe400007fe4ff */
[----:B------:R-:W-:-:S03]  /*7a80*/  ISETP.NE.U32.AND P0, PT, RZ, UR8, PT ;  /* 0x00000008ff007c0c */ /* 0x000fc6000bf05070 */
[----:B------:R-:W-:Y:S01]  /*7a90*/  IMAD R6, R4, UR6, RZ ;  /* 0x0000000604067c24 */ /* 0x000fe2000f8e02ff */
[----:B------:R-:W-:Y:S01]  /*7aa0*/  ISETP.NE.AND.EX P0, PT, RZ, UR9, PT, P0 ;  /* 0x00000009ff007c0c */ /* 0x000fe2000bf05300 */
[----:B------:R-:W-:Y:S01]  /*7ab0*/  IMAD.WIDE.U32 R4, R7, UR6, R16 ;  /* 0x0000000607047c25 */ /* 0x000fe2000f8e0010 */
[----:B------:R-:W-:-:S03]  /*7ac0*/  ULDC UR6, c[0x0][0x8c0] ;  /* 0x0002300000067ab9 */ /* 0x000fc60000000800 */
[----:B------:R-:W-:Y:S01]  /*7ad0*/  IMAD R7, R7, UR7, R6 ;  /* 0x0000000707077c24 */ /* 0x000fe2000f8e0206 */
[----:B------:R-:W-:Y:S01]  /*7ae0*/  ULDC UR7, c[0x0][0x154] ;  /* 0x0000550000077ab9 */ /* 0x000fe20000000800 */
[----:B-1----:R-:W-:Y:S02]  /*7af0*/  IMAD.MOV R6, RZ, RZ, -R19 ;  /* 0x000000ffff067224 */ /* 0x002fe400078e0a13 */
[----:B------:R-:W-:Y:S02]  /*7b00*/  IMAD.IADD R5, R5, 0x1, R7 ;  /* 0x0000000105057824 */ /* 0x000fe400078e0207 */
[----:B--2---:R-:W-:Y:S01]  /*7b10*/  IMAD R13, R20, R6, R13 ;  /* 0x00000006140d7224 */ /* 0x004fe200078e020d */
[----:B------:R-:W-:Y:S02]  /*7b20*/  I2FP.F32.U32 R6, R12 ;  /* 0x0000000c00067245 */ /* 0x000fe40000201000 */
[--C-:B------:R-:W-:Y:S02]  /*7b30*/  SHF.R.U64 R15, R4, UR6, R5.reuse ;  /* 0x00000006040f7c19 */ /* 0x100fe40008001205 */
[----:B------:R-:W-:Y:S01]  /*7b40*/  SHF.R.U32.HI R4, RZ, UR6, R5 ;  /* 0x00000006ff047c19 */ /* 0x000fe20008011605 */
[----:B------:R-:W-:Y:S01]  /*7b50*/  FMUL R6, R6, UR7 ;  /* 0x0000000706067c20 */ /* 0x000fe20008400000 */
[----:B------:R-:W-:-:S02]  /*7b60*/  ULDC UR6, c[0x0][0x8b0] ;  /* 0x00022c0000067ab9 */ /* 0x000fc40000000800 */
[--C-:B------:R-:W-:Y:S01]  /*7b70*/  SHF.R.U64 R20, R15, UR6, R4.reuse ;  /* 0x000000060f147c19 */ /* 0x100fe20008001204 */
[----:B------:R1:W2:Y:S01]  /*7b80*/  F2I.U32.TRUNC.NTZ R24, R6 ;  /* 0x0000000600187305 */ /* 0x0002a2000020f000 */
[----:B------:R-:W-:Y:S01]  /*7b90*/  SHF.R.U32.HI R5, RZ, UR6, R4 ;  /* 0x00000006ff057c19 */ /* 0x000fe20008011604 */
[----:B------:R-:W-:-:S03]  /*7ba0*/  ULDC UR6, c[0x0][0x900] ;  /* 0x0002400000067ab9 */ /* 0x000fc60000000800 */
[--C-:B------:R-:W-:Y:S02]  /*7bb0*/  SHF.R.U64 R19, R20, UR6, R5.reuse ;  /* 0x0000000614137c19 */ /* 0x100fe40008001205 */
[----:B------:R-:W-:-:S03]  /*7bc0*/  SHF.R.U32.HI R23, RZ, UR6, R5 ;  /* 0x00000006ff177c19 */ /* 0x000fc60008011605 */
[----:B------:R-:W-:Y:S02]  /*7bd0*/  IMAD.MOV.U32 R4, RZ, RZ, R19 ;  /* 0x000000ffff047224 */ /* 0x000fe400078e0013 */
[----:B------:R-:W-:Y:S01]  /*7be0*/  IMAD.MOV.U32 R5, RZ, RZ, R23 ;  /* 0x000000ffff057224 */ /* 0x000fe200078e0017 */
[----:B-1----:R-:W-:Y:S06]  /*7bf0*/  @!P0 BRA `(.L_x_160) ;  /* 0x0000000000288947 */ /* 0x002fec0003800000 */
        /* <DEDUP_REMOVED lines=10> */
.L_x_160:
[----:B------:R-:W-:Y:S01]  /*7ca0*/  ISETP.NE.AND P0, PT, R2, 0x1, PT ;  /* 0x000000010200780c */ /* 0x000fe20003f05270 */
[----:B------:R-:W-:Y:S01]  /*7cb0*/  ULDC UR6, c[0x0][0x8f0] ;  /* 0x00023c0000067ab9 */ /* 0x000fe20000000800 */
[----:B------:R-:W-:Y:S01]  /*7cc0*/  LOP3.LUT R20, R20, UR18, RZ, 0xc0, !PT ;  /* 0x0000001214147c12 */ /* 0x000fe2000f8ec0ff */
[----:B--2---:R-:W-:Y:S01]  /*7cd0*/  IMAD.MOV R24, RZ, RZ, -R24 ;  /* 0x000000ffff187224 */ /* 0x004fe200078e0a18 */
[----:B------:R-:W-:Y:S01]  /*7ce0*/  SHF.R.U64 R5, R4, UR6, R5 ;  /* 0x0000000604057c19 */ /* 0x000fe20008001205 */
[----:B------:R-:W-:Y:S01]  /*7cf0*/  ULDC UR6, c[0x0][0x8e0] ;  /* 0x0002380000067ab9 */ /* 0x000fe20000000800 */
[----:B------:R-:W-:Y:S01]  /*7d00*/  LOP3.LUT R6, R15, UR17, RZ, 0xc0, !PT ;  /* 0x000000110f067c12 */ /* 0x000fe2000f8ec0ff */
[----:B------:R-:W-:Y:S02]  /*7d10*/  ULDC UR7, c[0x0][0x8b8] ;  /* 0x00022e0000077ab9 */ /* 0x000fe40000000800 */
[----:B------:R-:W-:Y:S02]  /*7d20*/  IMAD.MOV R4, RZ, RZ, -R5 ;  /* 0x000000ffff047224 */ /* 0x000fe400078e0a05 */
[----:B------:R-:W-:-:S02]  /*7d30*/  IMAD R20, R5, UR19, R20 ;  /* 0x0000001305147c24 */ /* 0x000fc4000f8e0214 */
[----:B---3--:R-:W-:Y:S02]  /*7d40*/  @P0 IMAD R13, R21, R24, R12 ;  /* 0x00000018150d0224 */ /* 0x008fe400078e020c */
[----:B------:R-:W-:Y:S01]  /*7d50*/  IMAD R19, R4, UR6, R19 ;  /* 0x0000000604137c24 */ /* 0x000fe2000f8e0213 */
[----:B------:R-:W-:Y:S01]  /*7d60*/  ULDC UR6, c[0x0][0x8a8] ;  /* 0x00022a0000067ab9 */ /* 0x000fe20000000800 */
[----:B------:R-:W-:Y:S02]  /*7d70*/  IMAD R20, R20, UR7, R13 ;  /* 0x0000000714147c24 */ /* 0x000fe4000f8e020d */
[----:B------:R-:W-:Y:S02]  /*7d80*/  IMAD R19, R19, UR6, R6 ;  /* 0x0000000613137c24 */ /* 0x000fe4000f8e0206 */
[----:B------:R-:W-:Y:S02]  /*7d90*/  IMAD.MOV.U32 R4, RZ, RZ, 0x1 ;  /* 0x00000001ff047424 */ /* 0x000fe400078e00ff */
[----:B------:R-:W-:Y:S01]  /*7da0*/  IMAD.MOV.U32 R12, RZ, RZ, R14 ;  /* 0x000000ffff0c7224 */ /* 0x000fe200078e000e */
[----:B------:R-:W-:-:S02]  /*7db0*/  SEL R13, R19, R20, !P0 ;  /* 0x00000014130d7207 */ /* 0x000fc40004000000 */
[----:B------:R-:W-:-:S07]  /*7dc0*/  SEL R20, R20, R19, !P0 ;  /* 0x0000001314147207 */ /* 0x000fce0004000000 */
.L_x_158:
[----:B------:R-:W-:Y:S05]  /*7dd0*/  BSYNC B1 ;  /* 0x0000000000017941 */ /* 0x000fea0003800000 */
.L_x_157:
[----:B------:R-:W-:-:S13]  /*7de0*/  LOP3.LUT P0, RZ, R4, 0xff, RZ, 0xc0, !PT ;  /* 0x000000ff04ff7812 */ /* 0x000fda000780c0ff */
[----:B------:R-:W-:Y:S05]  /*7df0*/  @P0 BRA `(.L_x_161) ;  /* 0xfffffff400400947 */ /* 0x000fea000383ffff */
[----:B------:R-:W-:Y:S05]  /*7e00*/  BSYNC B0 ;  /* 0x0000000000007941 */ /* 0x000fea0003800000 */
.L_x_150:
[----:B------:R-:W-:-:S03]  /*7e10*/  UMOV UR6, 0xffffffff ;  /* 0xffffffff00067882 */ /* 0x000fc60000000000 */
[----:B------:R-:W-:Y:S05]  /*7e20*/  BRA.DIV UR6, `(.L_x_162) ;  /* 0x0000000a061c7947 */ /* 0x000fea000b800000 */
[----:B------:R-:W-:-:S13]  /*7e30*/  ELECT P6, URZ, PT ;  /* 0x00000000003f782f */ /* 0x000fda00038c0000 */
.L_x_185:
[----:B------:R-:W-:Y:S05]  /*7e40*/  @!P6 BRA `(.L_x_13) ;  /* 0x0000000000a4e947 */ /* 0x000fea0003800000 */
[----:B------:R-:W-:-:S04]  /*7e50*/  LOP3.LUT R22, R22, 0x2, RZ, 0xfc, !PT ;  /* 0x0000000216167812 */ /* 0x000fc800078efcff */
[----:B------:R-:W-:-:S13]  /*7e60*/  ISETP.NE.AND P0, PT, R22, 0x3, PT ;  /* 0x000000031600780c */ /* 0x000fda0003f05270 */
[----:B------:R-:W-:Y:S05]  /*7e70*/  @!P0 BRA `(.L_x_163) ;  /* 0x0000000000048947 */ /* 0x000fea0003800000 */
[----:B-1----:R-:W-:Y:S01]  /*7e80*/  BPT.TRAP 0x1 ;  /* 0x000000040000795c */ /* 0x002fe20000300000 */
.L_x_163:
[----:B------:R-:W2:Y:S01]  /*7e90*/  S2R R3, SR_CgaCtaId ;  /* 0x0000000000037919 */ /* 0x000ea20000008800 */
[----:B------:R-:W-:Y:S02]  /*7ea0*/  MOV R0, 0x400 ;  /* 0x0000040000007802 */ /* 0x000fe40000000f00 */
[----:B------:R-:W-:Y:S02]  /*7eb0*/  SHF.L.U32 R2, R10, 0x1f, RZ ;  /* 0x0000001f0a027819 */ /* 0x000fe400000006ff */
[----:B--2---:R-:W-:-:S05]  /*7ec0*/  LEA R0, R3, R0, 0x18 ;  /* 0x0000000003007211 */ /* 0x004fca00078ec0ff */
[----:B------:R-:W-:-:S04]  /*7ed0*/  VIADD R0, R0, 0x20 ;  /* 0x0000002000007836 */ /* 0x000fc80000000000 */
[C---:B------:R-:W-:Y:S02]  /*7ee0*/  IMAD R5, R9.reuse, 0x8, R0 ;  /* 0x0000000809057824 */ /* 0x040fe400078e0200 */
[----:B------:R-:W-:Y:S02]  /*7ef0*/  VIADD R9, R9, 0x1 ;  /* 0x0000000109097836 */ /* 0x000fe40000000000 */
[----:B------:R-:W2:Y:S03]  /*7f00*/  SYNCS.PHASECHK.TRANS64.TRYWAIT P0, [R5+URZ], R2 ;  /* 0x00000002050075a7 */ /* 0x000ea6000800017f */
[----:B------:R-:W-:-:S04]  /*7f10*/  ISETP.NE.AND P1, PT, R9, 0x4, PT ;  /* 0x000000040900780c */ /* 0x000fc80003f25270 */
[----:B------:R-:W-:Y:S02]  /*7f20*/  SEL R3, RZ, 0x1, P1 ;  /* 0x00000001ff037807 */ /* 0x000fe40000800000 */
[----:B------:R-:W-:Y:S02]  /*7f30*/  SEL R9, R9, RZ, P1 ;  /* 0x000000ff09097207 */ /* 0x000fe40000800000 */
[----:B------:R-:W-:Y:S02]  /*7f40*/  LOP3.LUT R10, R10, R3, RZ, 0x3c, !PT ;  /* 0x000000030a0a7212 */ /* 0x000fe400078e3cff */
[----:B------:R-:W-:Y:S02]  /*7f50*/  LEA R7, R9, R0, 0x3 ;  /* 0x0000000009077211 */ /* 0x000fe400078e18ff */
[----:B------:R-:W-:Y:S01]  /*7f60*/  SHF.L.U32 R4, R10, 0x1f, RZ ;  /* 0x0000001f0a047819 */ /* 0x000fe200000006ff */
[----:B--2---:R-:W-:Y:S06]  /*7f70*/  @!P0 BRA `(.L_x_164) ;  /* 0x0000000400e88947 */ /* 0x004fec0003800000 */
.L_x_186:
[----:B------:R-:W3:Y:S01]  /*7f80*/  SYNCS.PHASECHK.TRANS64.TRYWAIT P0, [R7+URZ], R4 ;  /* 0x00000004070075a7 */ /* 0x000ee2000800017f */
[----:B--2---:R-:W-:-:S05]  /*7f90*/  VIADD R2, R9, 0x1 ;  /* 0x0000000109027836 */ /* 0x004fca0000000000 */
[----:B------:R-:W-:-:S04]  /*7fa0*/  ISETP.NE.AND P1, PT, R2, 0x4, PT ;  /* 0x000000040200780c */ /* 0x000fc80003f25270 */
[----:B------:R-:W-:Y:S02]  /*7fb0*/  SEL R3, RZ, 0x1, P1 ;  /* 0x00000001ff037807 */ /* 0x000fe40000800000 */
[----:B------:R-:W-:Y:S02]  /*7fc0*/  SEL R9, R2, RZ, P1 ;  /* 0x000000ff02097207 */ /* 0x000fe40000800000 */
[----:B------:R-:W-:-:S03]  /*7fd0*/  LOP3.LUT R11, R10, R3, RZ, 0x3c, !PT ;  /* 0x000000030a0b7212 */ /* 0x000fc600078e3cff */
[----:B------:R-:W-:Y:S01]  /*7fe0*/  IMAD R6, R9, 0x8, R0 ;  /* 0x0000000809067824 */ /* 0x000fe200078e0200 */
[----:B------:R-:W-:Y:S01]  /*7ff0*/  SHF.L.U32 R5, R11, 0x1f, RZ ;  /* 0x0000001f0b057819 */ /* 0x000fe200000006ff */
[----:B---3--:R-:W-:Y:S06]  /*8000*/  @!P0 BRA `(.L_x_165) ;  /* 0x0000000400d88947 */ /* 0x008fec0003800000 */
.L_x_187:
[----:B------:R-:W3:Y:S01]  /*8010*/  SYNCS.PHASECHK.TRANS64.TRYWAIT P0, [R6+URZ], R5 ;  /* 0x00000005060075a7 */ /* 0x000ee2000800017f */
[----:B------:R-:W-:-:S05]  /*8020*/  VIADD R2, R9, 0x1 ;  /* 0x0000000109027836 */ /* 0x000fca0000000000 */
[----:B------:R-:W-:-:S04]  /*8030*/  ISETP.NE.AND P1, PT, R2, 0x4, PT ;  /* 0x000000040200780c */ /* 0x000fc80003f25270 */
[----:B--2---:R-:W-:Y:S02]  /*8040*/  SEL R4, RZ, 0x1, P1 ;  /* 0x00000001ff047807 */ /* 0x004fe40000800000 */
[----:B------:R-:W-:Y:S02]  /*8050*/  SEL R3, R2, RZ, P1 ;  /* 0x000000ff02037207 */ /* 0x000fe40000800000 */
[----:B------:R-:W-:Y:S01]  /*8060*/  LOP3.LUT R4, R11, R4, RZ, 0x3c, !PT ;  /* 0x000000040b047212 */ /* 0x000fe200078e3cff */
[----:B---3--:R-:W-:Y:S06]  /*8070*/  @!P0 BRA `(.L_x_166) ;  /* 0x0000000400d08947 */ /* 0x008fec0003800000 */
.L_x_188:
[----:B------:R-:W-:Y:S01]  /*8080*/  IMAD R3, R3, 0x8, R0 ;  /* 0x0000000803037824 */ /* 0x000fe200078e0200 */
[----:B------:R-:W-:-:S07]  /*8090*/  SHF.L.U32 R0, R4, 0x1f, RZ ;  /* 0x0000001f04007819 */ /* 0x000fce00000006ff */
.L_x_167:
[----:B---3--:R3:W4:Y:S02]  /*80a0*/  SYNCS.PHASECHK.TRANS64.TRYWAIT P0, [R3+URZ], R0 ;  /* 0x00000000030075a7 */ /* 0x008724000800017f */
[----:B----4-:R-:W-:Y:S05]  /*80b0*/  @!P0 NANOSLEEP.SYNCS 0x989680 ;  /* 0x009896800000895d */ /* 0x010fea0003900000 */
[----:B------:R-:W4:Y:S02]  /*80c0*/  @!P0 SYNCS.PHASECHK.TRANS64 P0, [R3+URZ], R0 ;  /* 0x00000000030085a7 */ /* 0x000f24000800007f */
[----:B----4-:R-:W-:Y:S05]  /*80d0*/  @!P0 BRA `(.L_x_167) ;  /* 0xfffffffc00f08947 */ /* 0x010fea000383ffff */
.L_x_13:
[----:B-1----:R-:W-:Y:S05]  /*80e0*/  BSYNC B6 ;  /* 0x0000000000067941 */ /* 0x002fea0003800000 */
.L_x_11:
[----:B------:R-:W-:Y:S05]  /*80f0*/  EXIT ;  /* 0x000000000000794d */ /* 0x000fea0003800000 */
.L_x_26:
[----:B------:R1:W1:Y:S02]  /*8100*/  SYNCS.PHASECHK.TRANS64.TRYWAIT P1, [R3+URZ], R0 ;  /* 0x00000000030075a7 */ /* 0x000264000802017f */
[----:B-1----:R-:W-:Y:S05]  /*8110*/  @!P1 NANOSLEEP.SYNCS 0x989680 ;  /* 0x009896800000995d */ /* 0x002fea0003900000 */
[----:B------:R-:W1:Y:S02]  /*8120*/  @!P1 SYNCS.PHASECHK.TRANS64 P1, [R3+URZ], R0 ;  /* 0x00000000030095a7 */ /* 0x000e64000802007f */
[----:B-1----:R-:W-:Y:S05]  /*8130*/  @!P1 BRA `(.L_x_26) ;  /* 0xfffffffc00f09947 */ /* 0x002fea000383ffff */
[----:B------:R-:W-:Y:S05]  /*8140*/  BRA `(.L_x_25) ;  /* 0xffffff9800287947 */ /* 0x000fea000383ffff */
.L_x_31:
[----:B---3--:R-:W-:-:S04]  /*8150*/  IMAD.U32 R5, RZ, RZ, UR4 ;  /* 0x00000004ff057e24 */ /* 0x008fc8000f8e00ff */
[----:B------:R3:W4:Y:S03]  /*8160*/  SYNCS.PHASECHK.TRANS64.TRYWAIT P1, [R5+URZ], R4 ;  /* 0x00000004050075a7 */ /* 0x000726000802017f */
[----:B----4-:R-:W-:Y:S05]  /*8170*/  @!P1 NANOSLEEP.SYNCS 0x989680 ;  /* 0x009896800000995d */ /* 0x010fea0003900000 */
[----:B------:R-:W4:Y:S02]  /*8180*/  @!P1 SYNCS.PHASECHK.TRANS64 P1, [R5+URZ], R4 ;  /* 0x00000004050095a7 */ /* 0x000f24000802007f */
[----:B----4-:R-:W-:Y:S05]  /*8190*/  @!P1 BRA `(.L_x_31) ;  /* 0xfffffffc00ec9947 */ /* 0x010fea000383ffff */
[----:B------:R-:W-:Y:S05]  /*81a0*/  BRA `(.L_x_30) ;  /* 0xffffff9c005c7947 */ /* 0x000fea000383ffff */
.L_x_55:
[----:B-1----:R-:W-:-:S04]  /*81b0*/  IMAD.U32 R5, RZ, RZ, UR53 ;  /* 0x00000035ff057e24 */ /* 0x002fc8000f8e00ff */
[----:B------:R1:W3:Y:S03]  /*81c0*/  SYNCS.PHASECHK.TRANS64.TRYWAIT P2, [R5+URZ+0x40], R4 ;  /* 0x00004004050075a7 */ /* 0x0002e6000804017f */
[----:B---3--:R-:W-:Y:S05]  /*81d0*/  @!P2 NANOSLEEP.SYNCS 0x989680 ;  /* 0x009896800000a95d */ /* 0x008fea0003900000 */
[----:B------:R-:W3:Y:S02]  /*81e0*/  @!P2 SYNCS.PHASECHK.TRANS64 P2, [R5+URZ+0x40], R4 ;  /* 0x000040040500a5a7 */ /* 0x000ee4000804007f */
[----:B---3--:R-:W-:Y:S05]  /*81f0*/  @!P2 BRA `(.L_x_55) ;  /* 0xfffffffc00eca947 */ /* 0x008fea000383ffff */
[----:B------:R-:W-:Y:S05]  /*8200*/  BRA `(.L_x_168) ;  /* 0xffffffac00d47947 */ /* 0x000fea000383ffff */
.L_x_66:
[----:B-1----:R1:W3:Y:S02]  /*8210*/  SYNCS.PHASECHK.TRANS64.TRYWAIT P4, [R14+URZ+0x40], R15 ;  /* 0x0000400f0e0075a7 */ /* 0x0022e4000808017f */
[----:B---3--:R-:W-:Y:S05]  /*8220*/  @!P4 NANOSLEEP.SYNCS 0x989680 ;  /* 0x009896800000c95d */ /* 0x008fea0003900000 */
[----:B------:R-:W3:Y:S02]  /*8230*/  @!P4 SYNCS.PHASECHK.TRANS64 P4, [R14+URZ+0x40], R15 ;  /* 0x0000400f0e00c5a7 */ /* 0x000ee4000808007f */
[----:B---3--:R-:W-:Y:S05]  /*8240*/  @!P4 BRA `(.L_x_66) ;  /* 0xfffffffc00f0c947 */ /* 0x008fea000383ffff */
[----:B------:R-:W-:Y:S05]  /*8250*/  BRA `(.L_x_169) ;  /* 0xffffffb8001c7947 */ /* 0x000fea000383ffff */
.L_x_76:
[----:B-1----:R1:W3:Y:S02]  /*8260*/  SYNCS.PHASECHK.TRANS64.TRYWAIT P4, [R14+URZ+0x40], R15 ;  /* 0x0000400f0e0075a7 */ /* 0x0022e4000808017f */
[----:B---3--:R-:W-:Y:S05]  /*8270*/  @!P4 NANOSLEEP.SYNCS 0x989680 ;  /* 0x009896800000c95d */ /* 0x008fea0003900000 */
[----:B------:R-:W3:Y:S02]  /*8280*/  @!P4 SYNCS.PHASECHK.TRANS64 P4, [R14+URZ+0x40], R15 ;  /* 0x0000400f0e00c5a7 */ /* 0x000ee4000808007f */
[----:B---3--:R-:W-:Y:S05]  /*8290*/  @!P4 BRA `(.L_x_76) ;  /* 0xfffffffc00f0c947 */ /* 0x008fea000383ffff */
[----:B------:R-:W-:Y:S05]  /*82a0*/  BRA `(.L_x_170) ;  /* 0xffffffbc00d87947 */ /* 0x000fea000383ffff */
.L_x_86:
[----:B-1----:R1:W3:Y:S02]  /*82b0*/  SYNCS.PHASECHK.TRANS64.TRYWAIT P3, [R14+URZ+0x40], R13 ;  /* 0x0000400d0e0075a7 */ /* 0x0022e4000806017f */
[----:B---3--:R-:W-:Y:S05]  /*82c0*/  @!P3 NANOSLEEP.SYNCS 0x989680 ;  /* 0x009896800000b95d */ /* 0x008fea0003900000 */
[----:B------:R-:W3:Y:S02]  /*82d0*/  @!P3 SYNCS.PHASECHK.TRANS64 P3, [R14+URZ+0x40], R13 ;  /* 0x0000400d0e00b5a7 */ /* 0x000ee4000806007f */
[----:B---3--:R-:W-:Y:S05]  /*82e0*/  @!P3 BRA `(.L_x_86) ;  /* 0xfffffffc00f0b947 */ /* 0x008fea000383ffff */
[----:B------:R-:W-:Y:S05]  /*82f0*/  BRA `(.L_x_171) ;  /* 0xffffffc4009c7947 */ /* 0x000fea000383ffff */
.L_x_106:
[----:B-1----:R-:W-:-:S04]  /*8300*/  IMAD.U32 R3, RZ, RZ, UR4 ;  /* 0x00000004ff037e24 */ /* 0x002fc8000f8e00ff */
[----:B------:R1:W2:Y:S03]  /*8310*/  SYNCS.PHASECHK.TRANS64.TRYWAIT P0, [R3+URZ+0x88], R0 ;  /* 0x00008800030075a7 */ /* 0x0002a6000800017f */
[----:B--2---:R-:W-:Y:S05]  /*8320*/  @!P0 NANOSLEEP.SYNCS 0x989680 ;  /* 0x009896800000895d */ /* 0x004fea0003900000 */
[----:B------:R-:W2:Y:S02]  /*8330*/  @!P0 SYNCS.PHASECHK.TRANS64 P0, [R3+URZ+0x88], R0 ;  /* 0x00008800030085a7 */ /* 0x000ea4000800007f */
[----:B--2---:R-:W-:Y:S05]  /*8340*/  @!P0 BRA `(.L_x_106) ;  /* 0xfffffffc00ec8947 */ /* 0x004fea000383ffff */
[----:B------:R-:W-:Y:S05]  /*8350*/  BRA `(.L_x_105) ;  /* 0xffffffd800fc7947 */ /* 0x000fea000383ffff */
.L_x_115:
[----:B-1----:R-:W-:-:S04]  /*8360*/  IMAD.U32 R5, RZ, RZ, UR4 ;  /* 0x00000004ff057e24 */ /* 0x002fc8000f8e00ff */
[----:B------:R1:W2:Y:S03]  /*8370*/  SYNCS.PHASECHK.TRANS64.TRYWAIT P1, [R5+URZ+0x60], R4 ;  /* 0x00006004050075a7 */ /* 0x0002a6000802017f */
[----:B--2---:R-:W-:Y:S05]  /*8380*/  @!P1 NANOSLEEP.SYNCS 0x989680 ;  /* 0x009896800000995d */ /* 0x004fea0003900000 */
[----:B------:R-:W2:Y:S02]  /*8390*/  @!P1 SYNCS.PHASECHK.TRANS64 P1, [R5+URZ+0x60], R4 ;  /* 0x00006004050095a7 */ /* 0x000ea4000802007f */
[----:B--2---:R-:W-:Y:S05]  /*83a0*/  @!P1 BRA `(.L_x_115) ;  /* 0xfffffffc00ec9947 */ /* 0x004fea000383ffff */
[----:B------:R-:W-:Y:S05]  /*83b0*/  BRA `(.L_x_172) ;  /* 0xffffffdc00e47947 */ /* 0x000fea000383ffff */
.L_x_121:
[----:B-12---:R-:W-:-:S04]  /*83c0*/  IMAD.U32 R5, RZ, RZ, UR4 ;  /* 0x00000004ff057e24 */ /* 0x006fc8000f8e00ff */
[----:B------:R1:W2:Y:S03]  /*83d0*/  SYNCS.PHASECHK.TRANS64.TRYWAIT P1, [R5+URZ+0x68], R4 ;  /* 0x00006804050075a7 */ /* 0x0002a6000802017f */
[----:B--2---:R-:W-:Y:S05]  /*83e0*/  @!P1 NANOSLEEP.SYNCS 0x989680 ;  /* 0x009896800000995d */ /* 0x004fea0003900000 */
[----:B------:R-:W2:Y:S02]  /*83f0*/  @!P1 SYNCS.PHASECHK.TRANS64 P1, [R5+URZ+0x68], R4 ;  /* 0x00006804050095a7 */ /* 0x000ea4000802007f */
[----:B--2---:R-:W-:Y:S05]  /*8400*/  @!P1 BRA `(.L_x_121) ;  /* 0xfffffffc00ec9947 */ /* 0x004fea000383ffff */
[----:B------:R-:W-:Y:S05]  /*8410*/  BRA `(.L_x_173) ;  /* 0xffffffe0002c7947 */ /* 0x000fea000383ffff */
.L_x_127:
[----:B-123--:R-:W-:-:S04]  /*8420*/  IMAD.U32 R5, RZ, RZ, UR4 ;  /* 0x00000004ff057e24 */ /* 0x00efc8000f8e00ff */
[----:B------:R1:W2:Y:S03]  /*8430*/  SYNCS.PHASECHK.TRANS64.TRYWAIT P1, [R5+URZ+0x70], R4 ;  /* 0x00007004050075a7 */ /* 0x0002a6000802017f */
[----:B--2---:R-:W-:Y:S05]  /*8440*/  @!P1 NANOSLEEP.SYNCS 0x989680 ;  /* 0x009896800000995d */ /* 0x004fea0003900000 */
[----:B------:R-:W2:Y:S02]  /*8450*/  @!P1 SYNCS.PHASECHK.TRANS64 P1, [R5+URZ+0x70], R4 ;  /* 0x00007004050095a7 */ /* 0x000ea4000802007f */
[----:B--2---:R-:W-:Y:S05]  /*8460*/  @!P1 BRA `(.L_x_127) ;  /* 0xfffffffc00ec9947 */ /* 0x004fea000383ffff */
[----:B------:R-:W-:Y:S05]  /*8470*/  BRA `(.L_x_174) ;  /* 0xffffffe000807947 */ /* 0x000fea000383ffff */
.L_x_133:
[----:B-1234-:R-:W-:-:S04]  /*8480*/  IMAD.U32 R5, RZ, RZ, UR4 ;  /* 0x00000004ff057e24 */ /* 0x01efc8000f8e00ff */
[----:B------:R1:W2:Y:S03]  /*8490*/  SYNCS.PHASECHK.TRANS64.TRYWAIT P1, [R5+URZ+0x78], R4 ;  /* 0x00007804050075a7 */ /* 0x0002a6000802017f */
[----:B--2---:R-:W-:Y:S05]  /*84a0*/  @!P1 NANOSLEEP.SYNCS 0x989680 ;  /* 0x009896800000995d */ /* 0x004fea0003900000 */
[----:B------:R-:W2:Y:S02]  /*84b0*/  @!P1 SYNCS.PHASECHK.TRANS64 P1, [R5+URZ+0x78], R4 ;  /* 0x00007804050095a7 */ /* 0x000ea4000802007f */
[----:B--2---:R-:W-:Y:S05]  /*84c0*/  @!P1 BRA `(.L_x_133) ;  /* 0xfffffffc00ec9947 */ /* 0x004fea000383ffff */
[----:B------:R-:W-:Y:S05]  /*84d0*/  BRA `(.L_x_175) ;  /* 0xffffffe000cc7947 */ /* 0x000fea000383ffff */
.L_x_143:
[----:B-1----:R1:W2:Y:S02]  /*84e0*/  SYNCS.PHASECHK.TRANS64.TRYWAIT P0, [R3+URZ+0x60], R2 ;  /* 0x00006002030075a7 */ /* 0x0022a4000800017f */
[----:B--2---:R-:W-:Y:S05]  /*84f0*/  @!P0 NANOSLEEP.SYNCS 0x989680 ;  /* 0x009896800000895d */ /* 0x004fea0003900000 */
[----:B------:R-:W2:Y:S02]  /*8500*/  @!P0 SYNCS.PHASECHK.TRANS64 P0, [R3+URZ+0x60], R2 ;  /* 0x00006002030085a7 */ /* 0x000ea4000800007f */
[----:B--2---:R-:W-:Y:S05]  /*8510*/  @!P0 BRA `(.L_x_143) ;  /* 0xfffffffc00f08947 */ /* 0x004fea000383ffff */
[----:B------:R-:W-:Y:S05]  /*8520*/  BRA `(.L_x_176) ;  /* 0xffffffe800c47947 */ /* 0x000fea000383ffff */
.L_x_145:
[----:B--2---:R2:W1:Y:S02]  /*8530*/  SYNCS.PHASECHK.TRANS64.TRYWAIT P0, [R3+URZ+0x68], R2 ;  /* 0x00006802030075a7 */ /* 0x004464000800017f */
[----:B-1----:R-:W-:Y:S05]  /*8540*/  @!P0 NANOSLEEP.SYNCS 0x989680 ;  /* 0x009896800000895d */ /* 0x002fea0003900000 */
[----:B------:R-:W1:Y:S02]  /*8550*/  @!P0 SYNCS.PHASECHK.TRANS64 P0, [R3+URZ+0x68], R2 ;  /* 0x00006802030085a7 */ /* 0x000e64000800007f */
[----:B-1----:R-:W-:Y:S05]  /*8560*/  @!P0 BRA `(.L_x_145) ;  /* 0xfffffffc00f08947 */ /* 0x002fea000383ffff */
[----:B------:R-:W-:Y:S05]  /*8570*/  BRA `(.L_x_177) ;  /* 0xffffffe800c07947 */ /* 0x000fea000383ffff */
.L_x_147:
[----:B------:R1:W1:Y:S02]  /*8580*/  SYNCS.PHASECHK.TRANS64.TRYWAIT P0, [R3+URZ+0x70], R2 ;  /* 0x00007002030075a7 */ /* 0x000264000800017f */
[----:B-1----:R-:W-:Y:S05]  /*8590*/  @!P0 NANOSLEEP.SYNCS 0x989680 ;  /* 0x009896800000895d */ /* 0x002fea0003900000 */
[----:B------:R-:W1:Y:S02]  /*85a0*/  @!P0 SYNCS.PHASECHK.TRANS64 P0, [R3+URZ+0x70], R2 ;  /* 0x00007002030085a7 */ /* 0x000e64000800007f */
[----:B-1----:R-:W-:Y:S05]  /*85b0*/  @!P0 BRA `(.L_x_147) ;  /* 0xfffffffc00f08947 */ /* 0x002fea000383ffff */
[----:B------:R-:W-:Y:S05]  /*85c0*/  BRA `(.L_x_178) ;  /* 0xffffffe800bc7947 */ /* 0x000fea000383ffff */
.L_x_151:
[----:B------:R-:W-:Y:S01]  /*85d0*/  BSSY B1, `(.L_x_179) ;  /* 0x0000006000017945 */ /* 0x000fe20003800000 */
[----:B------:R-:W-:-:S07]  /*85e0*/  IMAD.MOV.U32 R15, RZ, RZ, -0x1 ;  /* 0xffffffffff0f7424 */ /* 0x000fce00078e00ff */
[----:B------:R-:W-:Y:S05]  /*85f0*/  WARPSYNC.COLLECTIVE R15, `(.L_x_180) ;  /* 0x000000000f0c7348 */ /* 0x000fea0003c00000 */
[----:B------:R-:W-:Y:S02]  /*8600*/  ELECT P6, UR62, PT ;  /* 0x00000000003e782f */ /* 0x000fe400038c0000 */
[----:B------:R-:W-:Y:S01]  /*8610*/  MOV R14, UR62 ;  /* 0x0000003e000e7c02 */ /* 0x000fe20008000f00 */
[----:B------:R-:W-:Y:S10]  /*8620*/  ENDCOLLECTIVE ;  /* 0x000000000000791b */ /* 0x000ff40003800000 */
.L_x_180:
[----:B------:R-:W-:Y:S05]  /*8630*/  BSYNC B1 ;  /* 0x0000000000017941 */ /* 0x000fea0003800000 */
.L_x_179:
[----:B------:R-:W-:Y:S05]  /*8640*/  BRA `(.L_x_181) ;  /* 0xffffffec00387947 */ /* 0x000fea000383ffff */
.L_x_154:
[----:B-1----:R1:W2:Y:S02]  /*8650*/  SYNCS.PHASECHK.TRANS64.TRYWAIT P0, [R14+URZ+0x20], R7 ;  /* 0x000020070e0075a7 */ /* 0x0022a4000800017f */
[----:B--2---:R-:W-:Y:S05]  /*8660*/  @!P0 NANOSLEEP.SYNCS 0x989680 ;  /* 0x009896800000895d */ /* 0x004fea0003900000 */
[----:B------:R-:W2:Y:S02]  /*8670*/  @!P0 SYNCS.PHASECHK.TRANS64 P0, [R14+URZ+0x20], R7 ;  /* 0x000020070e0085a7 */ /* 0x000ea4000800007f */
[----:B--2---:R-:W-:Y:S05]  /*8680*/  @!P0 BRA `(.L_x_154) ;  /* 0xfffffffc00f08947 */ /* 0x004fea000383ffff */
[----:B------:R-:W-:Y:S05]  /*8690*/  BRA `(.L_x_182) ;  /* 0xffffffec00707947 */ /* 0x000fea000383ffff */
.L_x_162:
[----:B------:R-:W-:Y:S01]  /*86a0*/  BSSY B0, `(.L_x_183) ;  /* 0x0000006000007945 */ /* 0x000fe20003800000 */
[----:B------:R-:W-:-:S07]  /*86b0*/  IMAD.MOV.U32 R15, RZ, RZ, -0x1 ;  /* 0xffffffffff0f7424 */ /* 0x000fce00078e00ff */
[----:B-1----:R-:W-:Y:S05]  /*86c0*/  WARPSYNC.COLLECTIVE R15, `(.L_x_184) ;  /* 0x000000000f0c7348 */ /* 0x002fea0003c00000 */
[----:B------:R-:W-:Y:S02]  /*86d0*/  ELECT P6, UR62, PT ;  /* 0x00000000003e782f */ /* 0x000fe400038c0000 */
[----:B------:R-:W-:Y:S01]  /*86e0*/  MOV R14, UR62 ;  /* 0x0000003e000e7c02 */ /* 0x000fe20008000f00 */
[----:B-1----:R-:W-:Y:S10]  /*86f0*/  ENDCOLLECTIVE ;  /* 0x000000000000791b */ /* 0x002ff40003800000 */
.L_x_184:
[----:B------:R-:W-:Y:S05]  /*8700*/  BSYNC B0 ;  /* 0x0000000000007941 */ /* 0x000fea0003800000 */
.L_x_183:
[----:B------:R-:W-:Y:S05]  /*8710*/  BRA `(.L_x_185) ;  /* 0xfffffff400c87947 */ /* 0x000fea000383ffff */
.L_x_164:
[----:B--2---:R2:W3:Y:S02]  /*8720*/  SYNCS.PHASECHK.TRANS64.TRYWAIT P0, [R5+URZ], R2 ;  /* 0x00000002050075a7 */ /* 0x0044e4000800017f */
[----:B---3--:R-:W-:Y:S05]  /*8730*/  @!P0 NANOSLEEP.SYNCS 0x989680 ;  /* 0x009896800000895d */ /* 0x008fea0003900000 */
[----:B------:R-:W3:Y:S02]  /*8740*/  @!P0 SYNCS.PHASECHK.TRANS64 P0, [R5+URZ], R2 ;  /* 0x00000002050085a7 */ /* 0x000ee4000800007f */
[----:B---3--:R-:W-:Y:S05]  /*8750*/  @!P0 BRA `(.L_x_164) ;  /* 0xfffffffc00f08947 */ /* 0x008fea000383ffff */
[----:B------:R-:W-:Y:S05]  /*8760*/  BRA `(.L_x_186) ;  /* 0xfffffff800047947 */ /* 0x000fea000383ffff */
.L_x_165:
[----:B--2---:R2:W3:Y:S02]  /*8770*/  SYNCS.PHASECHK.TRANS64.TRYWAIT P0, [R7+URZ], R4 ;  /* 0x00000004070075a7 */ /* 0x0044e4000800017f */
[----:B---3--:R-:W-:Y:S05]  /*8780*/  @!P0 NANOSLEEP.SYNCS 0x989680 ;  /* 0x009896800000895d */ /* 0x008fea0003900000 */
[----:B------:R-:W3:Y:S02]  /*8790*/  @!P0 SYNCS.PHASECHK.TRANS64 P0, [R7+URZ], R4 ;  /* 0x00000004070085a7 */ /* 0x000ee4000800007f */
[----:B---3--:R-:W-:Y:S05]  /*87a0*/  @!P0 BRA `(.L_x_165) ;  /* 0xfffffffc00f08947 */ /* 0x008fea000383ffff */
[----:B------:R-:W-:Y:S05]  /*87b0*/  BRA `(.L_x_187) ;  /* 0xfffffff800147947 */ /* 0x000fea000383ffff */
.L_x_166:
[----:B--2---:R2:W3:Y:S02]  /*87c0*/  SYNCS.PHASECHK.TRANS64.TRYWAIT P0, [R6+URZ], R5 ;  /* 0x00000005060075a7 */ /* 0x0044e4000800017f */
[----:B---3--:R-:W-:Y:S05]  /*87d0*/  @!P0 NANOSLEEP.SYNCS 0x989680 ;  /* 0x009896800000895d */ /* 0x008fea0003900000 */
[----:B------:R-:W3:Y:S02]  /*87e0*/  @!P0 SYNCS.PHASECHK.TRANS64 P0, [R6+URZ], R5 ;  /* 0x00000005060085a7 */ /* 0x000ee4000800007f */
[----:B---3--:R-:W-:Y:S05]  /*87f0*/  @!P0 BRA `(.L_x_166) ;  /* 0xfffffffc00f08947 */ /* 0x008fea000383ffff */
[----:B------:R-:W-:Y:S05]  /*8800*/  BRA `(.L_x_188) ;  /* 0xfffffff8001c7947 */ /* 0x000fea000383ffff */
.L_x_189:
[----:B------:R-:W-:-:S00]  /*8810*/  BRA `(.L_x_189) ;  /* 0xfffffffc00fc7947 */ /* 0x000fc0000383ffff */
[----:B------:R-:W-:-:S00]  /*8820*/  NOP ;  /* 0x0000000000007918 */ /* 0x000fc00000000000 */
        /* <DEDUP_REMOVED lines=13> */
.L_x_190:


//--------------------- .nv.global.init           --------------------------
	.section	.nv.global.init,"aw",@progbits
.nv.global.init:
	.type		$str$22,@object
	.size		$str$22,($str$26 - $str$22)
$str$22:
        /*0000*/ 	.byte	0x6b, 0x5f, 0x74, 0x69, 0x6c, 0x65, 0x5f, 0x63, 0x6f, 0x75, 0x6e, 0x74, 0x20, 0x3e, 0x3d, 0x20
        /*0010*/ 	.byte	0x31, 0x00
	.type		$str$26,@object
	.size		$str$26,($str$27 - $str$26)
$str$26:
        /*0012*/ 	.byte	0x28, 0x61, 0x64, 0x64, 0x72, 0x65, 0x73, 0x73, 0x20, 0x26, 0x20, 0x6d, 0x61, 0x73, 0x6b, 0x29
        /*0022*/ 	.byte	0x20, 0x3d, 0x3d, 0x20, 0x30, 0x00
	.type		$str$27,@object
	.size		$str$27,($str$23 - $str$27)
$str$27:
        /*0028*/ 	.byte	0x2f, 0x74, 0x6d, 0x70, 0x2f, 0x63, 0x75, 0x74, 0x6c, 0x61, 0x73, 0x73, 0x5f, 0x73, 0x77, 0x65
        /*0038*/ 	.byte	0x65, 0x70, 0x5f, 0x73, 0x72, 0x63, 0x2f, 0x69, 0x6e, 0x63, 0x6c, 0x75, 0x64, 0x65, 0x2f, 0x63
        /*0048*/ 	.byte	0x75, 0x74, 0x65, 0x2f, 0x70, 0x6f, 0x69, 0x6e, 0x74, 0x65, 0x72, 0x5f, 0x66, 0x6c, 0x61, 0x67
        /*0058*/ 	.byte	0x67, 0x65, 0x64, 0x2e, 0x68, 0x70, 0x70, 0x00
	.type		$str$23,@object
	.size		$str$23,(__unnamed_2 - $str$23)
$str$23:
        /*0060*/ 	.byte	0x2f, 0x74, 0x6d, 0x70, 0x2f, 0x63, 0x75, 0x74, 0x6c, 0x61, 0x73, 0x73, 0x5f, 0x73, 0x77, 0x65
        /*0070*/ 	.byte	0x65, 0x70, 0x5f, 0x73, 0x72, 0x63, 0x2f, 0x69, 0x6e, 0x63, 0x6c, 0x75, 0x64, 0x65, 0x2f, 0x63
        /*0080*/ 	.byte	0x75, 0x74, 0x6c, 0x61, 0x73, 0x73, 0x2f, 0x67, 0x65, 0x6d, 0x6d, 0x2f, 0x63, 0x6f, 0x6c, 0x6c
        /*0090*/ 	.byte	0x65, 0x63, 0x74, 0x69, 0x76, 0x65, 0x2f, 0x73, 0x6d, 0x39, 0x30, 0x5f, 0x6d, 0x6d, 0x61, 0x5f
        /*00a0*/ 	.byte	0x74, 0x6d, 0x61, 0x5f, 0x67, 0x6d, 0x6d, 0x61, 0x5f, 0x73, 0x73, 0x5f, 0x77, 0x61, 0x72, 0x70
        /*00b0*/ 	.byte	0x73, 0x70, 0x65, 0x63, 0x69, 0x61, 0x6c, 0x69, 0x7a, 0x65, 0x64, 0x2e, 0x68, 0x70, 0x70, 0x00
	.type		__unnamed_2,@object
	.size		__unnamed_2,(__unnamed_1 - __unnamed_2)
__unnamed_2:
        /*00c0*/ 	.byte	0x61, 0x75, 0x74, 0x6f, 0x20, 0x63, 0x75, 0x74, 0x65, 0x3a, 0x3a, 0x61, 0x73, 0x5f, 0x70, 0x6f
        /* <DEDUP_REMOVED lines=27> */
        /*0280*/ 	.byte	0x36, 0x3e, 0x3e, 0x3e, 0x3e, 0x3e, 0x5d, 0x00
	.type		__unnamed_1,@object
	.size		__unnamed_1,(.L_0 - __unnamed_1)
__unnamed_1:
        /* <DEDUP_REMOVED lines=181> */
        /*0dd8*/ 	.byte	0x79, 0x5d, 0x00
.L_0:


//--------------------- .nv.shared._ZN7cutlass13device_kernelINS_4gemm6kernel13GemmUniversalIN4cute5tupleIJiiiiEEENS1_10collective13CollectiveMmaINS1_34MainloopSm90TmaGmmaWarpSpecializedILi4ENS5_IJNS4_1CILi2EEENSA_ILi1EEESC_EEENS1_35KernelTmaWarpSpecializedCooperativeEEENS5_IJNSA_ILi256EEENSA_ILi64EEESH_EEENS_6half_tENS5_IJlSC_lEEESJ_SK_NS4_8TiledMMAINS4_8MMA_AtomIJNS4_4SM904GMMA25MMA_64x64x16_F32F16F16_SSILNSO_5MajorE0ELSQ_0ELNSO_7ScaleInE1ELSR_1EEEEEENS4_6LayoutISD_NS5_IJSC_NSA_ILi0EEESV_EEEEENS5_IJNS4_10UnderscoreESY_SY_EEEEENS4_13SM90_TMA_LOADENS4_14ComposedLayoutINS4_7SwizzleILi3ELi4ELi3EEENS4_18smem_ptr_flag_bitsILi16EEENSU_INS5_IJNSA_ILi8EEESH_EEENS5_IJSH_SC_EEEEEEEvNS4_8identityENS4_23SM90_TMA_LOAD_MULTICASTES1B_vS1C_EENS_8epilogue10collective18CollectiveEpilogueINS1F_22Sm90TmaWarpSpecializedILi4ELi2ELi16ELb1ELb0EEEJSI_NS5_IJNSA_ILi128EEENSA_ILi32EEEEEESJ_SK_SJ_SK_NS1F_6fusion15FusionCallbacksIS1J_NS1N_17LinCombPerRowBiasISJ_fSJ_SJ_fLi8ELNS_15FloatRoundStyleE2EEESI_S1M_JEEES11_NS12_INS13_ILi2ELi4ELi3EEES16_NSU_INS5_IJS17_S1L_EEENS5_IJS1L_SC_EEEEEEENS4_17SM75_U32x4_LDSM_NENS4_14SM90_TMA_STOREES1X_NS4_17SM90_U32x4_STSM_NENS4_9Copy_AtomIJS20_SJ_EEEvEEEvvEEEEvNT_6ParamsE --------------------------
	.section	.nv.shared._ZN7cutlass13device_kernelINS_4gemm6kernel13GemmUniversalIN4cute5tupleIJiiiiEEENS1_10collective13CollectiveMmaINS1_34MainloopSm90TmaGmmaWarpSpecializedILi4ENS5_IJNS4_1CILi2EEENSA_ILi1EEESC_EEENS1_35KernelTmaWarpSpecializedCooperativeEEENS5_IJNSA_ILi256EEENSA_ILi64EEESH_EEENS_6half_tENS5_IJlSC_lEEESJ_SK_NS4_8TiledMMAINS4_8MMA_AtomIJNS4_4SM904GMMA25MMA_64x64x16_F32F16F16_SSILNSO_5MajorE0ELSQ_0ELNSO_7ScaleInE1ELSR_1EEEEEENS4_6LayoutISD_NS5_IJSC_NSA_ILi0EEESV_EEEEENS5_IJNS4_10UnderscoreESY_SY_EEEEENS4_13SM90_TMA_LOADENS4_14ComposedLayoutINS4_7SwizzleILi3ELi4ELi3EEENS4_18smem_ptr_flag_bitsILi16EEENSU_INS5_IJNSA_ILi8EEESH_EEENS5_IJSH_SC_EEEEEEEvNS4_8identityENS4_23SM90_TMA_LOAD_MULTICASTES1B_vS1C_EENS_8epilogue10collective18CollectiveEpilogueINS1F_22Sm90TmaWarpSpecializedILi4ELi2ELi16ELb1ELb0EEEJSI_NS5_IJNSA_ILi128EEENSA_ILi32EEEEEESJ_SK_SJ_SK_NS1F_6fusion15FusionCallbacksIS1J_NS1N_17LinCombPerRowBiasISJ_fSJ_SJ_fLi8ELNS_15FloatRoundStyleE2EEESI_S1M_JEEES11_NS12_INS13_ILi2ELi4ELi3EEES16_NSU_INS5_IJS17_S1L_EEENS5_IJS1L_SC_EEEEEEENS4_17SM75_U32x4_LDSM_NENS4_14SM90_TMA_STOREES1X_NS4_17SM90_U32x4_STSM_NENS4_9Copy_AtomIJS20_SJ_EEEvEEEvvEEEEvNT_6ParamsE,"aw",@nobits
	.sectionflags	@""
	.align	16
	.zero		1024


//--------------------- .nv.shared.reserved.0     --------------------------
	.section	.nv.shared.reserved.0,"aw",@nobits
	.weak		__nv_reservedSMEM_offset_0_alias
	.size		__nv_reservedSMEM_offset_0_alias, 0, 0
	.other		__nv_reservedSMEM_offset_0_alias,@"STO_CUDA_RESERVED_SHARED STV_DEFAULT"
__nv_reservedSMEM_offset_0_alias:
	.zero		0


//--------------------- .nv.global                --------------------------
	.section	.nv.global,"aw",@nobits
.nv.global:
	.type		_ZN39_INTERNAL_dbb666c3_4_k_cu_a9c1d20f_33224cute1_E,@object
	.size		_ZN39_INTERNAL_dbb666c3_4_k_cu_a9c1d20f_33224cute1_E,(_ZN39_INTERNAL_dbb666c3_4_k_cu_a9c1d20f_33224cuda3std3__45__cpo6cbeginE - _ZN39_INTERNAL_dbb666c3_4_k_cu_a9c1d20f_33224cute1_E)
_ZN39_INTERNAL_dbb666c3_4_k_cu_a9c1d20f_33224cute1_E:
	.zero		1
	.type		_ZN39_INTERNAL_dbb666c3_4_k_cu_a9c1d20f_33224cuda3std3__45__cpo6cbeginE,@object
	.size		_ZN39_INTERNAL_dbb666c3_4_k_cu_a9c1d20f_33224cuda3std3__45__cpo6cbeginE,(_ZN39_INTERNAL_dbb666c3_4_k_cu_a9c1d20f_33224cuda3std3__48in_placeE - _ZN39_INTERNAL_dbb666c3_4_k_cu_a9c1d20f_33224cuda3std3__45__cpo6cbeginE)
_ZN39_INTERNAL_dbb666c3_4_k_cu_a9c1d20f_33224cuda3std3__45__cpo6cbeginE:
	.zero		1
	.type		_ZN39_INTERNAL_dbb666c3_4_k_cu_a9c1d20f_33224cuda3std3__48in_placeE,@object
	.size		_ZN39_INTERNAL_dbb666c3_4_k_cu_a9c1d20f_33224cuda3std3__48in_placeE,(_ZN39_INTERNAL_dbb666c3_4_k_cu_a9c1d20f_33224cuda3std6ranges3__45__cpo9iter_moveE - _ZN39_INTERNAL_dbb666c3_4_k_cu_a9c1d20f_33224cuda3std3__48in_placeE)
_ZN39_INTERNAL_dbb666c3_4_k_cu_a9c1d20f_33224cuda3std3__48in_placeE:
	.zero		1
	.type		_ZN39_INTERNAL_dbb666c3_4_k_cu_a9c1d20f_33224cuda3std6ranges3__45__cpo9iter_moveE,@object
	.size		_ZN39_INTERNAL_dbb666c3_4_k_cu_a9c1d20f_33224cuda3std6ranges3__45__cpo9iter_moveE,(_ZN39_INTERNAL_dbb666c3_4_k_cu_a9c1d20f_33224cuda3std3__45__cpo5beginE - _ZN39_INTERNAL_dbb666c3_4_k_cu_a9c1d20f_33224cuda3std6ranges3__45__cpo9iter_moveE)
_ZN39_INTERNAL_dbb666c3_4_k_cu_a9c1d20f_33224cuda3std6ranges3__45__cpo9iter_moveE:
	.zero		1
	.type		_ZN39_INTERNAL_dbb666c3_4_k_cu_a9c1d20f_33224cuda3std3__45__cpo5beginE,@object
	.size		_ZN39_INTERNAL_dbb666c3_4_k_cu_a9c1d20f_33224cuda3std3__45__cpo5beginE,(_ZN39_INTERNAL_dbb666c3_4_k_cu_a9c1d20f_33224cuda3std3__441_GLOBAL__N__dbb666c3_4_k_cu_a9c1d20f_33226ignoreE - _ZN39_INTERNAL_dbb666c3_4_k_cu_a9c1d20f_33224cuda3std3__45__cpo5beginE)
_ZN39_INTERNAL_dbb666c3_4_k_cu_a9c1d20f_33224cuda3std3__45__cpo5beginE:
	.zero		1
	.type		_ZN39_INTERNAL_dbb666c3_4_k_cu_a9c1d20f_33224cuda3std3__441_GLOBAL__N__dbb666c3_4_k_cu_a9c1d20f_33226ignoreE,@object
	.size		_ZN39_INTERNAL_dbb666c3_4_k_cu_a9c1d20f_33224cuda3std3__441_GLOBAL__N__dbb666c3_4_k_cu_a9c1d20f_33226ignoreE,(_ZN39_INTERNAL_dbb666c3_4_k_cu_a9c1d20f_33224cute7productE - _ZN39_INTERNAL_dbb666c3_4_k_cu_a9c1d20f_33224cuda3std3__441_GLOBAL__N__dbb666c3_4_k_cu_a9c1d20f_33226ignoreE)
_ZN39_INTERNAL_dbb666c3_4_k_cu_a9c1d20f_33224cuda3std3__441_GLOBAL__N__dbb666c3_4_k_cu_a9c1d20f_33226ignoreE:
	.zero		1
	.type		_ZN39_INTERNAL_dbb666c3_4_k_cu_a9c1d20f_33224cute7productE,@object
	.size		_ZN39_INTERNAL_dbb666c3_4_k_cu_a9c1d20f_33224cute7productE,(_ZN39_INTERNAL_dbb666c3_4_k_cu_a9c1d20f_33224cuda3std3__45__cpo3endE - _ZN39_INTERNAL_dbb666c3_4_k_cu_a9c1d20f_33224cute7productE)
_ZN39_INTERNAL_dbb666c3_4_k_cu_a9c1d20f_33224cute7productE:
	.zero		1
	.type		_ZN39_INTERNAL_dbb666c3_4_k_cu_a9c1d20f_33224cuda3std3__45__cpo3endE,@object
	.size		_ZN39_INTERNAL_dbb666c3_4_k_cu_a9c1d20f_33224cuda3std3__45__cpo3endE,(_ZN39_INTERNAL_dbb666c3_4_k_cu_a9c1d20f_33224cuda3std3__419piecewise_constructE - _ZN39_INTERNAL_dbb666c3_4_k_cu_a9c1d20f_33224cuda3std3__45__cpo3endE)
_ZN39_INTERNAL_dbb666c3_4_k_cu_a9c1d20f_33224cuda3std3__45__cpo3endE:
	.zero		1
	.type		_ZN39_INTERNAL_dbb666c3_4_k_cu_a9c1d20f_33224cuda3std3__419piecewise_constructE,@object
	.size		_ZN39_INTERNAL_dbb666c3_4_k_cu_a9c1d20f_33224cuda3std3__419piecewise_constructE,(_ZN39_INTERNAL_dbb666c3_4_k_cu_a9c1d20f_33224cuda3std3__45__cpo4cendE - _ZN39_INTERNAL_dbb666c3_4_k_cu_a9c1d20f_33224cuda3std3__419piecewise_constructE)
_ZN39_INTERNAL_dbb666c3_4_k_cu_a9c1d20f_33224cuda3std3__419piecewise_constructE:
	.zero		1
	.type		_ZN39_INTERNAL_dbb666c3_4_k_cu_a9c1d20f_33224cuda3std3__45__cpo4cendE,@object
	.size		_ZN39_INTERNAL_dbb666c3_4_k_cu_a9c1d20f_33224cuda3std3__45__cpo4cendE,(_ZN39_INTERNAL_dbb666c3_4_k_cu_a9c1d20f_33224cuda3std6ranges3__45__cpo4swapE - _ZN39_INTERNAL_dbb666c3_4_k_cu_a9c1d20f_33224cuda3std3__45__cpo4cendE)
_ZN39_INTERNAL_dbb666c3_4_k_cu_a9c1d20f_33224cuda3std3__45__cpo4cendE:
	.zero		1
	.type		_ZN39_INTERNAL_dbb666c3_4_k_cu_a9c1d20f_33224cuda3std6ranges3__45__cpo4swapE,@object
	.size		_ZN39_INTERNAL_dbb666c3_4_k_cu_a9c1d20f_33224cuda3std6ranges3__45__cpo4swapE,(.L_9 - _ZN39_INTERNAL_dbb666c3_4_k_cu_a9c1d20f_33224cuda3std6ranges3__45__cpo4swapE)
_ZN39_INTERNAL_dbb666c3_4_k_cu_a9c1d20f_33224cuda3std6ranges3__45__cpo4swapE:
	.zero		1
.L_9:


//--------------------- .nv.constant0._ZN7cutlass13device_kernelINS_4gemm6kernel13GemmUniversalIN4cute5tupleIJiiiiEEENS1_10collective13CollectiveMmaINS1_34MainloopSm90TmaGmmaWarpSpecializedILi4ENS5_IJNS4_1CILi2EEENSA_ILi1EEESC_EEENS1_35KernelTmaWarpSpecializedCooperativeEEENS5_IJNSA_ILi256EEENSA_ILi64EEESH_EEENS_6half_tENS5_IJlSC_lEEESJ_SK_NS4_8TiledMMAINS4_8MMA_AtomIJNS4_4SM904GMMA25MMA_64x64x16_F32F16F16_SSILNSO_5MajorE0ELSQ_0ELNSO_7ScaleInE1ELSR_1EEEEEENS4_6LayoutISD_NS5_IJSC_NSA_ILi0EEESV_EEEEENS5_IJNS4_10UnderscoreESY_SY_EEEEENS4_13SM90_TMA_LOADENS4_14ComposedLayoutINS4_7SwizzleILi3ELi4ELi3EEENS4_18smem_ptr_flag_bitsILi16EEENSU_INS5_IJNSA_ILi8EEESH_EEENS5_IJSH_SC_EEEEEEEvNS4_8identityENS4_23SM90_TMA_LOAD_MULTICASTES1B_vS1C_EENS_8epilogue10collective18CollectiveEpilogueINS1F_22Sm90TmaWarpSpecializedILi4ELi2ELi16ELb1ELb0EEEJSI_NS5_IJNSA_ILi128EEENSA_ILi32EEEEEESJ_SK_SJ_SK_NS1F_6fusion15FusionCallbacksIS1J_NS1N_17LinCombPerRowBiasISJ_fSJ_SJ_fLi8ELNS_15FloatRoundStyleE2EEESI_S1M_JEEES11_NS12_INS13_ILi2ELi4ELi3EEES16_NSU_INS5_IJS17_S1L_EEENS5_IJS1L_SC_EEEEEEENS4_17SM75_U32x4_LDSM_NENS4_14SM90_TMA_STOREES1X_NS4_17SM90_U32x4_STSM_NENS4_9Copy_AtomIJS20_SJ_EEEvEEEvvEEEEvNT_6ParamsE --------------------------
	.section	.nv.constant0._ZN7cutlass13device_kernelINS_4gemm6kernel13GemmUniversalIN4cute5tupleIJiiiiEEENS1_10collective13CollectiveMmaINS1_34MainloopSm90TmaGmmaWarpSpecializedILi4ENS5_IJNS4_1CILi2EEENSA_ILi1EEESC_EEENS1_35KernelTmaWarpSpecializedCooperativeEEENS5_IJNSA_ILi256EEENSA_ILi64EEESH_EEENS_6half_tENS5_IJlSC_lEEESJ_SK_NS4_8TiledMMAINS4_8MMA_AtomIJNS4_4SM904GMMA25MMA_64x64x16_F32F16F16_SSILNSO_5MajorE0ELSQ_0ELNSO_7ScaleInE1ELSR_1EEEEEENS4_6LayoutISD_NS5_IJSC_NSA_ILi0EEESV_EEEEENS5_IJNS4_10UnderscoreESY_SY_EEEEENS4_13SM90_TMA_LOADENS4_14ComposedLayoutINS4_7SwizzleILi3ELi4ELi3EEENS4_18smem_ptr_flag_bitsILi16EEENSU_INS5_IJNSA_ILi8EEESH_EEENS5_IJSH_SC_EEEEEEEvNS4_8identityENS4_23SM90_TMA_LOAD_MULTICASTES1B_vS1C_EENS_8epilogue10collective18CollectiveEpilogueINS1F_22Sm90TmaWarpSpecializedILi4ELi2ELi16ELb1ELb0EEEJSI_NS5_IJNSA_ILi128EEENSA_ILi32EEEEEESJ_SK_SJ_SK_NS1F_6fusion15FusionCallbacksIS1J_NS1N_17LinCombPerRowBiasISJ_fSJ_SJ_fLi8ELNS_15FloatRoundStyleE2EEESI_S1M_JEEES11_NS12_INS13_ILi2ELi4ELi3EEES16_NSU_INS5_IJS17_S1L_EEENS5_IJS1L_SC_EEEEEEENS4_17SM75_U32x4_LDSM_NENS4_14SM90_TMA_STOREES1X_NS4_17SM90_U32x4_STSM_NENS4_9Copy_AtomIJS20_SJ_EEEvEEEvvEEEEvNT_6ParamsE,"a",@progbits
	.sectionflags	@""
	.align	4
.nv.constant0._ZN7cutlass13device_kernelINS_4gemm6kernel13GemmUniversalIN4cute5tupleIJiiiiEEENS1_10collective13CollectiveMmaINS1_34MainloopSm90TmaGmmaWarpSpecializedILi4ENS5_IJNS4_1CILi2EEENSA_ILi1EEESC_EEENS1_35KernelTmaWarpSpecializedCooperativeEEENS5_IJNSA_ILi256EEENSA_ILi64EEESH_EEENS_6half_tENS5_IJlSC_lEEESJ_SK_NS4_8TiledMMAINS4_8MMA_AtomIJNS4_4SM904GMMA25MMA_64x64x16_F32F16F16_SSILNSO_5MajorE0ELSQ_0ELNSO_7ScaleInE1ELSR_1EEEEEENS4_6LayoutISD_NS5_IJSC_NSA_ILi0EEESV_EEEEENS5_IJNS4_10UnderscoreESY_SY_EEEEENS4_13SM90_TMA_LOADENS4_14ComposedLayoutINS4_7SwizzleILi3ELi4ELi3EEENS4_18smem_ptr_flag_bitsILi16EEENSU_INS5_IJNSA_ILi8EEESH_EEENS5_IJSH_SC_EEEEEEEvNS4_8identityENS4_23SM90_TMA_LOAD_MULTICASTES1B_vS1C_EENS_8epilogue10collective18CollectiveEpilogueINS1F_22Sm90TmaWarpSpecializedILi4ELi2ELi16ELb1ELb0EEEJSI_NS5_IJNSA_ILi128EEENSA_ILi32EEEEEESJ_SK_SJ_SK_NS1F_6fusion15FusionCallbacksIS1J_NS1N_17LinCombPerRowBiasISJ_fSJ_SJ_fLi8ELNS_15FloatRoundStyleE2EEESI_S1M_JEEES11_NS12_INS13_ILi2ELi4ELi3EEES16_NSU_INS5_IJS17_S1L_EEENS5_IJS1L_SC_EEEEEEENS4_17SM75_U32x4_LDSM_NENS4_14SM90_TMA_STOREES1X_NS4_17SM90_U32x4_STSM_NENS4_9Copy_AtomIJS20_SJ_EEEvEEEvvEEEEvNT_6ParamsE:
	.zero		2432


//--------------------- SYMBOLS --------------------------

	.type		.nv.reservedSmem.offset0,@object
	.size		.nv.reservedSmem.offset0,0x4
	.type		__assertfail,@function
